	.target	sm_90a

	.elftype	@"ET_EXEC"


//--------------------- .note.nv.tkinfo           --------------------------
	.section	.note.nv.tkinfo,"",@"SHT_NOTE"
	.sectionflags	@"SHF_NOTE_NV_TKINFO"
	.tkinfo
        /*0018*/ 	.word	0x00000002
        /*0030*/ 	.string	""
        /*0030*/ 	.string	"ptxas"
        /*0030*/ 	.string	"Cuda compilation tools, release 13.0, V13.0.88"
        /*0030*/ 	.string	"Build cuda_13.0.r13.0/compiler.36424714_0"
        /*0030*/ 	.string	"-arch sm_90a -m 64 "



//--------------------- .note.nv.cuinfo           --------------------------
	.section	.note.nv.cuinfo,"",@"SHT_NOTE"
	.sectionflags	@"SHF_NOTE_NV_CUINFO"
        /*0018*/ 	.short	0x0002
        /*001a*/ 	.short	0x005a
        /*001c*/ 	.short	0x0082
	.zero		2


//--------------------- .nv.info                  --------------------------
	.section	.nv.info,"",@"SHT_CUDA_INFO"
	.align	4


	//----- nvinfo : EIATTR_REGCOUNT
	.align		4
        /*0000*/ 	.byte	0x04, 0x2f
        /*0002*/ 	.short	(.L_12 - .L_11)
	.align		4
.L_11:
        /*0004*/ 	.word	index@(_ZN7cutlass13device_kernelIN5flash19enable_sm80_to_sm89INS1_16FlashAttnFwdSm80INS1_25CollectiveMainloopFwdSm80ILi4ELi1ELb0EN4cute5tupleIJNS5_1CILi128EEENS7_ILi80EEENS7_ILi64EEEEEELi64ENS_10bfloat16_tEfNS_4arch4Sm80ELb1ELb0ELb1ELb1ELb0ELb1ELb1ELb1EEENS1_21CollectiveEpilogueFwdINS6_IJS8_SA_S9_EEENS6_IJNS7_ILi1EEESI_SI_EEESC_SE_Li128ELb1ELb1ELb1ELb0EEENS1_36VarlenDynamicPersistentTileSchedulerILi128ELi80ELi128ELi128ELb1ELb1ELb0ELb1ELb1ELb1EEEEEEEEEvNT_6ParamsE)
        /*0008*/ 	.word	0x00000004


	//----- nvinfo : EIATTR_FRAME_SIZE
	.align		4
.L_12:
        /*000c*/ 	.byte	0x04, 0x11
        /*000e*/ 	.short	(.L_14 - .L_13)
	.align		4
.L_13:
        /*0010*/ 	.word	index@(_ZN7cutlass13device_kernelIN5flash19enable_sm80_to_sm89INS1_16FlashAttnFwdSm80INS1_25CollectiveMainloopFwdSm80ILi4ELi1ELb0EN4cute5tupleIJNS5_1CILi128EEENS7_ILi80EEENS7_ILi64EEEEEELi64ENS_10bfloat16_tEfNS_4arch4Sm80ELb1ELb0ELb1ELb1ELb0ELb1ELb1ELb1EEENS1_21CollectiveEpilogueFwdINS6_IJS8_SA_S9_EEENS6_IJNS7_ILi1EEESI_SI_EEESC_SE_Li128ELb1ELb1ELb1ELb0EEENS1_36VarlenDynamicPersistentTileSchedulerILi128ELi80ELi128ELi128ELb1ELb1ELb0ELb1ELb1ELb1EEEEEEEEEvNT_6ParamsE)
        /*0014*/ 	.word	0x00000000


	//----- nvinfo : EIATTR_REGCOUNT
	.align		4
.L_14:
        /*0018*/ 	.byte	0x04, 0x2f
        /*001a*/ 	.short	(.L_16 - .L_15)
	.align		4
.L_15:
        /*001c*/ 	.word	index@(_ZN7cutlass13device_kernelIN5flash19enable_sm80_to_sm89INS1_16FlashAttnFwdSm80INS1_25CollectiveMainloopFwdSm80ILi4ELi1ELb0EN4cute5tupleIJNS5_1CILi128EEENS7_ILi80EEENS7_ILi64EEEEEELi64ENS_10bfloat16_tEfNS_4arch4Sm80ELb1ELb0ELb1ELb1ELb0ELb0ELb1ELb1EEENS1_21CollectiveEpilogueFwdINS6_IJS8_SA_S9_EEENS6_IJNS7_ILi1EEESI_SI_EEESC_SE_Li128ELb1ELb1ELb1ELb0EEENS1_36VarlenDynamicPersistentTileSchedulerILi128ELi80ELi128ELi128ELb1ELb1ELb0ELb1ELb1ELb1EEEEEEEEEvNT_6ParamsE)
        /*0020*/ 	.word	0x00000004


	//----- nvinfo : EIATTR_FRAME_SIZE
	.align		4
.L_16:
        /*0024*/ 	.byte	0x04, 0x11
        /*0026*/ 	.short	(.L_18 - .L_17)
	.align		4
.L_17:
        /*0028*/ 	.word	index@(_ZN7cutlass13device_kernelIN5flash19enable_sm80_to_sm89INS1_16FlashAttnFwdSm80INS1_25CollectiveMainloopFwdSm80ILi4ELi1ELb0EN4cute5tupleIJNS5_1CILi128EEENS7_ILi80EEENS7_ILi64EEEEEELi64ENS_10bfloat16_tEfNS_4arch4Sm80ELb1ELb0ELb1ELb1ELb0ELb0ELb1ELb1EEENS1_21CollectiveEpilogueFwdINS6_IJS8_SA_S9_EEENS6_IJNS7_ILi1EEESI_SI_EEESC_SE_Li128ELb1ELb1ELb1ELb0EEENS1_36VarlenDynamicPersistentTileSchedulerILi128ELi80ELi128ELi128ELb1ELb1ELb0ELb1ELb1ELb1EEEEEEEEEvNT_6ParamsE)
        /*002c*/ 	.word	0x00000000


	//----- nvinfo : EIATTR_REGCOUNT
	.align		4
.L_18:
        /*0030*/ 	.byte	0x04, 0x2f
        /*0032*/ 	.short	(.L_20 - .L_19)
	.align		4
.L_19:
        /*0034*/ 	.word	index@(_ZN7cutlass13device_kernelIN5flash19enable_sm80_to_sm89INS1_16FlashAttnFwdSm80INS1_25CollectiveMainloopFwdSm80ILi4ELi1ELb0EN4cute5tupleIJNS5_1CILi128EEENS7_ILi112EEENS7_ILi64EEEEEELi64ENS_10bfloat16_tEfNS_4arch4Sm80ELb1ELb0ELb1ELb0ELb0ELb0ELb1ELb1EEENS1_21CollectiveEpilogueFwdINS6_IJS8_SA_S9_EEENS6_IJNS7_ILi1EEESI_SI_EEESC_SE_Li128ELb0ELb1ELb1ELb0EEENS1_30DynamicPersistentTileSchedulerILi128ELi128ELb1ELb1ELb0EEEEEEEEEvNT_6ParamsE)
        /*0038*/ 	.word	0x00000004


	//----- nvinfo : EIATTR_FRAME_SIZE
	.align		4
.L_20:
        /*003c*/ 	.byte	0x04, 0x11
        /*003e*/ 	.short	(.L_22 - .L_21)
	.align		4
.L_21:
        /*0040*/ 	.word	index@(_ZN7cutlass13device_kernelIN5flash19enable_sm80_to_sm89INS1_16FlashAttnFwdSm80INS1_25CollectiveMainloopFwdSm80ILi4ELi1ELb0EN4cute5tupleIJNS5_1CILi128EEENS7_ILi112EEENS7_ILi64EEEEEELi64ENS_10bfloat16_tEfNS_4arch4Sm80ELb1ELb0ELb1ELb0ELb0ELb0ELb1ELb1EEENS1_21CollectiveEpilogueFwdINS6_IJS8_SA_S9_EEENS6_IJNS7_ILi1EEESI_SI_EEESC_SE_Li128ELb0ELb1ELb1ELb0EEENS1_30DynamicPersistentTileSchedulerILi128ELi128ELb1ELb1ELb0EEEEEEEEEvNT_6ParamsE)
        /*0044*/ 	.word	0x00000000


	//----- nvinfo : EIATTR_REGCOUNT
	.align		4
.L_22:
        /*0048*/ 	.byte	0x04, 0x2f
        /*004a*/ 	.short	(.L_24 - .L_23)
	.align		4
.L_23:
        /*004c*/ 	.word	index@(_ZN7cutlass13device_kernelIN5flash19enable_sm80_to_sm89INS1_16FlashAttnFwdSm80INS1_25CollectiveMainloopFwdSm80ILi4ELi1ELb0EN4cute5tupleIJNS5_1CILi128EEENS7_ILi80EEENS7_ILi64EEEEEELi64ENS_10bfloat16_tEfNS_4arch4Sm80ELb0ELb1ELb1ELb1ELb0ELb1ELb1ELb1EEENS1_21CollectiveEpilogueFwdINS6_IJS8_SA_S9_EEENS6_IJNS7_ILi1EEESI_SI_EEESC_SE_Li128ELb1ELb1ELb1ELb0EEENS1_36VarlenDynamicPersistentTileSchedulerILi128ELi80ELi128ELi128ELb1ELb1ELb0ELb1ELb0ELb1EEEEEEEEEvNT_6ParamsE)
        /*0050*/ 	.word	0x00000004


	//----- nvinfo : EIATTR_FRAME_SIZE
	.align		4
.L_24:
        /*0054*/ 	.byte	0x04, 0x11
        /*0056*/ 	.short	(.L_26 - .L_25)
	.align		4
.L_25:
        /*0058*/ 	.word	index@(_ZN7cutlass13device_kernelIN5flash19enable_sm80_to_sm89INS1_16FlashAttnFwdSm80INS1_25CollectiveMainloopFwdSm80ILi4ELi1ELb0EN4cute5tupleIJNS5_1CILi128EEENS7_ILi80EEENS7_ILi64EEEEEELi64ENS_10bfloat16_tEfNS_4arch4Sm80ELb0ELb1ELb1ELb1ELb0ELb1ELb1ELb1EEENS1_21CollectiveEpilogueFwdINS6_IJS8_SA_S9_EEENS6_IJNS7_ILi1EEESI_SI_EEESC_SE_Li128ELb1ELb1ELb1ELb0EEENS1_36VarlenDynamicPersistentTileSchedulerILi128ELi80ELi128ELi128ELb1ELb1ELb0ELb1ELb0ELb1EEEEEEEEEvNT_6ParamsE)
        /*005c*/ 	.word	0x00000000


	//----- nvinfo : EIATTR_REGCOUNT
	.align		4
.L_26:
        /*0060*/ 	.byte	0x04, 0x2f
        /*0062*/ 	.short	(.L_28 - .L_27)
	.align		4
.L_27:
        /*0064*/ 	.word	index@(_ZN7cutlass13device_kernelIN5flash19enable_sm80_to_sm89INS1_16FlashAttnFwdSm80INS1_25CollectiveMainloopFwdSm80ILi4ELi1ELb0EN4cute5tupleIJNS5_1CILi128EEENS7_ILi80EEENS7_ILi64EEEEEELi64ENS_10bfloat16_tEfNS_4arch4Sm80ELb0ELb1ELb1ELb1ELb0ELb0ELb1ELb1EEENS1_21CollectiveEpilogueFwdINS6_IJS8_SA_S9_EEENS6_IJNS7_ILi1EEESI_SI_EEESC_SE_Li128ELb1ELb1ELb1ELb0EEENS1_36VarlenDynamicPersistentTileSchedulerILi128ELi80ELi128ELi128ELb1ELb1ELb0ELb1ELb0ELb1EEEEEEEEEvNT_6ParamsE)
        /*0068*/ 	.word	0x00000004


	//----- nvinfo : EIATTR_FRAME_SIZE
	.align		4
.L_28:
        /*006c*/ 	.byte	0x04, 0x11
        /*006e*/ 	.short	(.L_30 - .L_29)
	.align		4
.L_29:
        /*0070*/ 	.word	index@(_ZN7cutlass13device_kernelIN5flash19enable_sm80_to_sm89INS1_16FlashAttnFwdSm80INS1_25CollectiveMainloopFwdSm80ILi4ELi1ELb0EN4cute5tupleIJNS5_1CILi128EEENS7_ILi80EEENS7_ILi64EEEEEELi64ENS_10bfloat16_tEfNS_4arch4Sm80ELb0ELb1ELb1ELb1ELb0ELb0ELb1ELb1EEENS1_21CollectiveEpilogueFwdINS6_IJS8_SA_S9_EEENS6_IJNS7_ILi1EEESI_SI_EEESC_SE_Li128ELb1ELb1ELb1ELb0EEENS1_36VarlenDynamicPersistentTileSchedulerILi128ELi80ELi128ELi128ELb1ELb1ELb0ELb1ELb0ELb1EEEEEEEEEvNT_6ParamsE)
        /*0074*/ 	.word	0x00000000


	//----- nvinfo : EIATTR_REGCOUNT
	.align		4
.L_30:
        /*0078*/ 	.byte	0x04, 0x2f
        /*007a*/ 	.short	(.L_32 - .L_31)
	.align		4
.L_31:
        /*007c*/ 	.word	index@(_ZN7cutlass13device_kernelIN5flash19enable_sm80_to_sm89INS1_16FlashAttnFwdSm80INS1_25CollectiveMainloopFwdSm80ILi4ELi1ELb0EN4cute5tupleIJNS5_1CILi128EEENS7_ILi96EEENS7_ILi64EEEEEELi64ENS_10bfloat16_tEfNS_4arch4Sm80ELb0ELb1ELb1ELb0ELb0ELb0ELb1ELb1EEENS1_21CollectiveEpilogueFwdINS6_IJS8_SA_S9_EEENS6_IJNS7_ILi1EEESI_SI_EEESC_SE_Li128ELb0ELb1ELb1ELb0EEENS1_19SingleTileSchedulerILb0ELb1ELb1ELi128EEEEEEEEEvNT_6ParamsE)
        /*0080*/ 	.word	0x00000004


	//----- nvinfo : EIATTR_FRAME_SIZE
	.align		4
.L_32:
        /*0084*/ 	.byte	0x04, 0x11
        /*0086*/ 	.short	(.L_34 - .L_33)
	.align		4
.L_33:
        /*0088*/ 	.word	index@(_ZN7cutlass13device_kernelIN5flash19enable_sm80_to_sm89INS1_16FlashAttnFwdSm80INS1_25CollectiveMainloopFwdSm80ILi4ELi1ELb0EN4cute5tupleIJNS5_1CILi128EEENS7_ILi96EEENS7_ILi64EEEEEELi64ENS_10bfloat16_tEfNS_4arch4Sm80ELb0ELb1ELb1ELb0ELb0ELb0ELb1ELb1EEENS1_21CollectiveEpilogueFwdINS6_IJS8_SA_S9_EEENS6_IJNS7_ILi1EEESI_SI_EEESC_SE_Li128ELb0ELb1ELb1ELb0EEENS1_19SingleTileSchedulerILb0ELb1ELb1ELi128EEEEEEEEEvNT_6ParamsE)
        /*008c*/ 	.word	0x00000000


	//----- nvinfo : EIATTR_REGCOUNT
	.align		4
.L_34:
        /*0090*/ 	.byte	0x04, 0x2f
        /*0092*/ 	.short	(.L_36 - .L_35)
	.align		4
.L_35:
        /*0094*/ 	.word	index@(_ZN7cutlass13device_kernelIN5flash19enable_sm80_to_sm89INS1_16FlashAttnFwdSm80INS1_25CollectiveMainloopFwdSm80ILi4ELi1ELb0EN4cute5tupleIJNS5_1CILi128EEENS7_ILi80EEENS7_ILi64EEEEEELi64ENS_10bfloat16_tEfNS_4arch4Sm80ELb0ELb0ELb1ELb1ELb0ELb1ELb1ELb1EEENS1_21CollectiveEpilogueFwdINS6_IJS8_SA_S9_EEENS6_IJNS7_ILi1EEESI_SI_EEESC_SE_Li128ELb1ELb1ELb1ELb0EEENS1_36VarlenDynamicPersistentTileSchedulerILi128ELi80ELi128ELi128ELb1ELb1ELb0ELb0ELb1ELb1EEEEEEEEEvNT_6ParamsE)
        /*0098*/ 	.word	0x00000004


	//----- nvinfo : EIATTR_FRAME_SIZE
	.align		4
.L_36:
        /*009c*/ 	.byte	0x04, 0x11
        /*009e*/ 	.short	(.L_38 - .L_37)
	.align		4
.L_37:
        /*00a0*/ 	.word	index@(_ZN7cutlass13device_kernelIN5flash19enable_sm80_to_sm89INS1_16FlashAttnFwdSm80INS1_25CollectiveMainloopFwdSm80ILi4ELi1ELb0EN4cute5tupleIJNS5_1CILi128EEENS7_ILi80EEENS7_ILi64EEEEEELi64ENS_10bfloat16_tEfNS_4arch4Sm80ELb0ELb0ELb1ELb1ELb0ELb1ELb1ELb1EEENS1_21CollectiveEpilogueFwdINS6_IJS8_SA_S9_EEENS6_IJNS7_ILi1EEESI_SI_EEESC_SE_Li128ELb1ELb1ELb1ELb0EEENS1_36VarlenDynamicPersistentTileSchedulerILi128ELi80ELi128ELi128ELb1ELb1ELb0ELb0ELb1ELb1EEEEEEEEEvNT_6ParamsE)
        /*00a4*/ 	.word	0x00000000


	//----- nvinfo : EIATTR_REGCOUNT
	.align		4
.L_38:
        /*00a8*/ 	.byte	0x04, 0x2f
        /*00aa*/ 	.short	(.L_40 - .L_39)
	.align		4
.L_39:
        /*00ac*/ 	.word	index@(_ZN7cutlass13device_kernelIN5flash19enable_sm80_to_sm89INS1_16FlashAttnFwdSm80INS1_25CollectiveMainloopFwdSm80ILi4ELi1ELb0EN4cute5tupleIJNS5_1CILi128EEENS7_ILi80EEENS7_ILi64EEEEEELi64ENS_10bfloat16_tEfNS_4arch4Sm80ELb0ELb0ELb1ELb1ELb0ELb0ELb1ELb1EEENS1_21CollectiveEpilogueFwdINS6_IJS8_SA_S9_EEENS6_IJNS7_ILi1EEESI_SI_EEESC_SE_Li128ELb1ELb1ELb1ELb0EEENS1_36VarlenDynamicPersistentTileSchedulerILi128ELi80ELi128ELi128ELb1ELb1ELb0ELb0ELb1ELb1EEEEEEEEEvNT_6ParamsE)
        /*00b0*/ 	.word	0x00000004


	//----- nvinfo : EIATTR_FRAME_SIZE
	.align		4
.L_40:
        /*00b4*/ 	.byte	0x04, 0x11
        /*00b6*/ 	.short	(.L_42 - .L_41)
	.align		4
.L_41:
        /*00b8*/ 	.word	index@(_ZN7cutlass13device_kernelIN5flash19enable_sm80_to_sm89INS1_16FlashAttnFwdSm80INS1_25CollectiveMainloopFwdSm80ILi4ELi1ELb0EN4cute5tupleIJNS5_1CILi128EEENS7_ILi80EEENS7_ILi64EEEEEELi64ENS_10bfloat16_tEfNS_4arch4Sm80ELb0ELb0ELb1ELb1ELb0ELb0ELb1ELb1EEENS1_21CollectiveEpilogueFwdINS6_IJS8_SA_S9_EEENS6_IJNS7_ILi1EEESI_SI_EEESC_SE_Li128ELb1ELb1ELb1ELb0EEENS1_36VarlenDynamicPersistentTileSchedulerILi128ELi80ELi128ELi128ELb1ELb1ELb0ELb0ELb1ELb1EEEEEEEEEvNT_6ParamsE)
        /*00bc*/ 	.word	0x00000000


	//----- nvinfo : EIATTR_REGCOUNT
	.align		4
.L_42:
        /*00c0*/ 	.byte	0x04, 0x2f
        /*00c2*/ 	.short	(.L_44 - .L_43)
	.align		4
.L_43:
        /*00c4*/ 	.word	index@(_ZN7cutlass13device_kernelIN5flash19enable_sm80_to_sm89INS1_16FlashAttnFwdSm80INS1_25CollectiveMainloopFwdSm80ILi4ELi1ELb0EN4cute5tupleIJNS5_1CILi128EEENS7_ILi112EEENS7_ILi64EEEEEELi64ENS_10bfloat16_tEfNS_4arch4Sm80ELb0ELb0ELb1ELb0ELb0ELb0ELb1ELb1EEENS1_21CollectiveEpilogueFwdINS6_IJS8_SA_S9_EEENS6_IJNS7_ILi1EEESI_SI_EEESC_SE_Li128ELb0ELb1ELb1ELb0EEENS1_19SingleTileSchedulerILb0ELb1ELb1ELi128EEEEEEEEEvNT_6ParamsE)
        /*00c8*/ 	.word	0x00000004


	//----- nvinfo : EIATTR_FRAME_SIZE
	.align		4
.L_44:
        /*00cc*/ 	.byte	0x04, 0x11
        /*00ce*/ 	.short	(.L_46 - .L_45)
	.align		4
.L_45:
        /*00d0*/ 	.word	index@(_ZN7cutlass13device_kernelIN5flash19enable_sm80_to_sm89INS1_16FlashAttnFwdSm80INS1_25CollectiveMainloopFwdSm80ILi4ELi1ELb0EN4cute5tupleIJNS5_1CILi128EEENS7_ILi112EEENS7_ILi64EEEEEELi64ENS_10bfloat16_tEfNS_4arch4Sm80ELb0ELb0ELb1ELb0ELb0ELb0ELb1ELb1EEENS1_21CollectiveEpilogueFwdINS6_IJS8_SA_S9_EEENS6_IJNS7_ILi1EEESI_SI_EEESC_SE_Li128ELb0ELb1ELb1ELb0EEENS1_19SingleTileSchedulerILb0ELb1ELb1ELi128EEEEEEEEEvNT_6ParamsE)
        /*00d4*/ 	.word	0x00000000


	//----- nvinfo : EIATTR_MIN_STACK_SIZE
	.align		4
.L_46:
        /*00d8*/ 	.byte	0x04, 0x12
        /*00da*/ 	.short	(.L_48 - .L_47)
	.align		4
.L_47:
        /*00dc*/ 	.word	index@(_ZN7cutlass13device_kernelIN5flash19enable_sm80_to_sm89INS1_16FlashAttnFwdSm80INS1_25CollectiveMainloopFwdSm80ILi4ELi1ELb0EN4cute5tupleIJNS5_1CILi128EEENS7_ILi112EEENS7_ILi64EEEEEELi64ENS_10bfloat16_tEfNS_4arch4Sm80ELb0ELb0ELb1ELb0ELb0ELb0ELb1ELb1EEENS1_21CollectiveEpilogueFwdINS6_IJS8_SA_S9_EEENS6_IJNS7_ILi1EEESI_SI_EEESC_SE_Li128ELb0ELb1ELb1ELb0EEENS1_19SingleTileSchedulerILb0ELb1ELb1ELi128EEEEEEEEEvNT_6ParamsE)
        /*00e0*/ 	.word	0x00000000


	//----- nvinfo : EIATTR_MIN_STACK_SIZE
	.align		4
.L_48:
        /*00e4*/ 	.byte	0x04, 0x12
        /*00e6*/ 	.short	(.L_50 - .L_49)
	.align		4
.L_49:
        /*00e8*/ 	.word	index@(_ZN7cutlass13device_kernelIN5flash19enable_sm80_to_sm89INS1_16FlashAttnFwdSm80INS1_25CollectiveMainloopFwdSm80ILi4ELi1ELb0EN4cute5tupleIJNS5_1CILi128EEENS7_ILi80EEENS7_ILi64EEEEEELi64ENS_10bfloat16_tEfNS_4arch4Sm80ELb0ELb0ELb1ELb1ELb0ELb0ELb1ELb1EEENS1_21CollectiveEpilogueFwdINS6_IJS8_SA_S9_EEENS6_IJNS7_ILi1EEESI_SI_EEESC_SE_Li128ELb1ELb1ELb1ELb0EEENS1_36VarlenDynamicPersistentTileSchedulerILi128ELi80ELi128ELi128ELb1ELb1ELb0ELb0ELb1ELb1EEEEEEEEEvNT_6ParamsE)
        /*00ec*/ 	.word	0x00000000


	//----- nvinfo : EIATTR_MIN_STACK_SIZE
	.align		4
.L_50:
        /*00f0*/ 	.byte	0x04, 0x12
        /*00f2*/ 	.short	(.L_52 - .L_51)
	.align		4
.L_51:
        /*00f4*/ 	.word	index@(_ZN7cutlass13device_kernelIN5flash19enable_sm80_to_sm89INS1_16FlashAttnFwdSm80INS1_25CollectiveMainloopFwdSm80ILi4ELi1ELb0EN4cute5tupleIJNS5_1CILi128EEENS7_ILi80EEENS7_ILi64EEEEEELi64ENS_10bfloat16_tEfNS_4arch4Sm80ELb0ELb0ELb1ELb1ELb0ELb1ELb1ELb1EEENS1_21CollectiveEpilogueFwdINS6_IJS8_SA_S9_EEENS6_IJNS7_ILi1EEESI_SI_EEESC_SE_Li128ELb1ELb1ELb1ELb0EEENS1_36VarlenDynamicPersistentTileSchedulerILi128ELi80ELi128ELi128ELb1ELb1ELb0ELb0ELb1ELb1EEEEEEEEEvNT_6ParamsE)
        /*00f8*/ 	.word	0x00000000


	//----- nvinfo : EIATTR_MIN_STACK_SIZE
	.align		4
.L_52:
        /*00fc*/ 	.byte	0x04, 0x12
        /*00fe*/ 	.short	(.L_54 - .L_53)
	.align		4
.L_53:
        /*0100*/ 	.word	index@(_ZN7cutlass13device_kernelIN5flash19enable_sm80_to_sm89INS1_16FlashAttnFwdSm80INS1_25CollectiveMainloopFwdSm80ILi4ELi1ELb0EN4cute5tupleIJNS5_1CILi128EEENS7_ILi96EEENS7_ILi64EEEEEELi64ENS_10bfloat16_tEfNS_4arch4Sm80ELb0ELb1ELb1ELb0ELb0ELb0ELb1ELb1EEENS1_21CollectiveEpilogueFwdINS6_IJS8_SA_S9_EEENS6_IJNS7_ILi1EEESI_SI_EEESC_SE_Li128ELb0ELb1ELb1ELb0EEENS1_19SingleTileSchedulerILb0ELb1ELb1ELi128EEEEEEEEEvNT_6ParamsE)
        /*0104*/ 	.word	0x00000000


	//----- nvinfo : EIATTR_MIN_STACK_SIZE
	.align		4
.L_54:
        /*0108*/ 	.byte	0x04, 0x12
        /*010a*/ 	.short	(.L_56 - .L_55)
	.align		4
.L_55:
        /*010c*/ 	.word	index@(_ZN7cutlass13device_kernelIN5flash19enable_sm80_to_sm89INS1_16FlashAttnFwdSm80INS1_25CollectiveMainloopFwdSm80ILi4ELi1ELb0EN4cute5tupleIJNS5_1CILi128EEENS7_ILi80EEENS7_ILi64EEEEEELi64ENS_10bfloat16_tEfNS_4arch4Sm80ELb0ELb1ELb1ELb1ELb0ELb0ELb1ELb1EEENS1_21CollectiveEpilogueFwdINS6_IJS8_SA_S9_EEENS6_IJNS7_ILi1EEESI_SI_EEESC_SE_Li128ELb1ELb1ELb1ELb0EEENS1_36VarlenDynamicPersistentTileSchedulerILi128ELi80ELi128ELi128ELb1ELb1ELb0ELb1ELb0ELb1EEEEEEEEEvNT_6ParamsE)
        /*0110*/ 	.word	0x00000000


	//----- nvinfo : EIATTR_MIN_STACK_SIZE
	.align		4
.L_56:
        /*0114*/ 	.byte	0x04, 0x12
        /*0116*/ 	.short	(.L_58 - .L_57)
	.align		4
.L_57:
        /*0118*/ 	.word	index@(_ZN7cutlass13device_kernelIN5flash19enable_sm80_to_sm89INS1_16FlashAttnFwdSm80INS1_25CollectiveMainloopFwdSm80ILi4ELi1ELb0EN4cute5tupleIJNS5_1CILi128EEENS7_ILi80EEENS7_ILi64EEEEEELi64ENS_10bfloat16_tEfNS_4arch4Sm80ELb0ELb1ELb1ELb1ELb0ELb1ELb1ELb1EEENS1_21CollectiveEpilogueFwdINS6_IJS8_SA_S9_EEENS6_IJNS7_ILi1EEESI_SI_EEESC_SE_Li128ELb1ELb1ELb1ELb0EEENS1_36VarlenDynamicPersistentTileSchedulerILi128ELi80ELi128ELi128ELb1ELb1ELb0ELb1ELb0ELb1EEEEEEEEEvNT_6ParamsE)
        /*011c*/ 	.word	0x00000000


	//----- nvinfo : EIATTR_MIN_STACK_SIZE
	.align		4
.L_58:
        /*0120*/ 	.byte	0x04, 0x12
        /*0122*/ 	.short	(.L_60 - .L_59)
	.align		4
.L_59:
        /*0124*/ 	.word	index@(_ZN7cutlass13device_kernelIN5flash19enable_sm80_to_sm89INS1_16FlashAttnFwdSm80INS1_25CollectiveMainloopFwdSm80ILi4ELi1ELb0EN4cute5tupleIJNS5_1CILi128EEENS7_ILi112EEENS7_ILi64EEEEEELi64ENS_10bfloat16_tEfNS_4arch4Sm80ELb1ELb0ELb1ELb0ELb0ELb0ELb1ELb1EEENS1_21CollectiveEpilogueFwdINS6_IJS8_SA_S9_EEENS6_IJNS7_ILi1EEESI_SI_EEESC_SE_Li128ELb0ELb1ELb1ELb0EEENS1_30DynamicPersistentTileSchedulerILi128ELi128ELb1ELb1ELb0EEEEEEEEEvNT_6ParamsE)
        /*0128*/ 	.word	0x00000000


	//----- nvinfo : EIATTR_MIN_STACK_SIZE
	.align		4
.L_60:
        /*012c*/ 	.byte	0x04, 0x12
        /*012e*/ 	.short	(.L_62 - .L_61)
	.align		4
.L_61:
        /*0130*/ 	.word	index@(_ZN7cutlass13device_kernelIN5flash19enable_sm80_to_sm89INS1_16FlashAttnFwdSm80INS1_25CollectiveMainloopFwdSm80ILi4ELi1ELb0EN4cute5tupleIJNS5_1CILi128EEENS7_ILi80EEENS7_ILi64EEEEEELi64ENS_10bfloat16_tEfNS_4arch4Sm80ELb1ELb0ELb1ELb1ELb0ELb0ELb1ELb1EEENS1_21CollectiveEpilogueFwdINS6_IJS8_SA_S9_EEENS6_IJNS7_ILi1EEESI_SI_EEESC_SE_Li128ELb1ELb1ELb1ELb0EEENS1_36VarlenDynamicPersistentTileSchedulerILi128ELi80ELi128ELi128ELb1ELb1ELb0ELb1ELb1ELb1EEEEEEEEEvNT_6ParamsE)
        /*0134*/ 	.word	0x00000000


	//----- nvinfo : EIATTR_MIN_STACK_SIZE
	.align		4
.L_62:
        /*0138*/ 	.byte	0x04, 0x12
        /*013a*/ 	.short	(.L_64 - .L_63)
	.align		4
.L_63:
        /*013c*/ 	.word	index@(_ZN7cutlass13device_kernelIN5flash19enable_sm80_to_sm89INS1_16FlashAttnFwdSm80INS1_25CollectiveMainloopFwdSm80ILi4ELi1ELb0EN4cute5tupleIJNS5_1CILi128EEENS7_ILi80EEENS7_ILi64EEEEEELi64ENS_10bfloat16_tEfNS_4arch4Sm80ELb1ELb0ELb1ELb1ELb0ELb1ELb1ELb1EEENS1_21CollectiveEpilogueFwdINS6_IJS8_SA_S9_EEENS6_IJNS7_ILi1EEESI_SI_EEESC_SE_Li128ELb1ELb1ELb1ELb0EEENS1_36VarlenDynamicPersistentTileSchedulerILi128ELi80ELi128ELi128ELb1ELb1ELb0ELb1ELb1ELb1EEEEEEEEEvNT_6ParamsE)
        /*0140*/ 	.word	0x00000000
.L_64:


//--------------------- .nv.compat                --------------------------
	.section	.nv.compat,"",@"SHT_CUDA_COMPAT_INFO"
	.align	4
        /*0000*/ 	.byte	0x02, 0x09, 0x01, 0x00, 0x02, 0x02, 0x01, 0x00, 0x02, 0x05, 0x05, 0x00, 0x03, 0x07, 0x01, 0x01
        /*0010*/ 	.byte	0x02, 0x03, 0x00, 0x00, 0x02, 0x06, 0x01, 0x00, 0x04, 0x0b, 0x08, 0x00, 0x00, 0x00, 0x00, 0x00
        /*0020*/ 	.byte	0x00, 0x00, 0x00, 0x00


//--------------------- .nv.info._ZN7cutlass13device_kernelIN5flash19enable_sm80_to_sm89INS1_16FlashAttnFwdSm80INS1_25CollectiveMainloopFwdSm80ILi4ELi1ELb0EN4cute5tupleIJNS5_1CILi128EEENS7_ILi112EEENS7_ILi64EEEEEELi64ENS_10bfloat16_tEfNS_4arch4Sm80ELb0ELb0ELb1ELb0ELb0ELb0ELb1ELb1EEENS1_21CollectiveEpilogueFwdINS6_IJS8_SA_S9_EEENS6_IJNS7_ILi1EEESI_SI_EEESC_SE_Li128ELb0ELb1ELb1ELb0EEENS1_19SingleTileSchedulerILb0ELb1ELb1ELi128EEEEEEEEEvNT_6ParamsE --------------------------
	.section	.nv.info._ZN7cutlass13device_kernelIN5flash19enable_sm80_to_sm89INS1_16FlashAttnFwdSm80INS1_25CollectiveMainloopFwdSm80ILi4ELi1ELb0EN4cute5tupleIJNS5_1CILi128EEENS7_ILi112EEENS7_ILi64EEEEEELi64ENS_10bfloat16_tEfNS_4arch4Sm80ELb0ELb0ELb1ELb0ELb0ELb0ELb1ELb1EEENS1_21CollectiveEpilogueFwdINS6_IJS8_SA_S9_EEENS6_IJNS7_ILi1EEESI_SI_EEESC_SE_Li128ELb0ELb1ELb1ELb0EEENS1_19SingleTileSchedulerILb0ELb1ELb1ELi128EEEEEEEEEvNT_6ParamsE,"",@"SHT_CUDA_INFO"
	.sectionflags	@""
	.align	4


	//----- nvinfo : EIATTR_CUDA_API_VERSION
	.align		4
        /*0000*/ 	.byte	0x04, 0x37
        /*0002*/ 	.short	(.L_66 - .L_65)
.L_65:
        /*0004*/ 	.word	0x00000082


	//----- nvinfo : EIATTR_KPARAM_INFO
	.align		4
.L_66:
        /*0008*/ 	.byte	0x04, 0x17
        /*000a*/ 	.short	(.L_68 - .L_67)
.L_67:
        /*000c*/ 	.word	0x00000000
        /*0010*/ 	.short	0x0000
        /*0012*/ 	.short	0x0000
        /*0014*/ 	.byte	0x00, 0xf0, 0x61, 0x10


	//----- nvinfo : EIATTR_SPARSE_MMA_MASK
	.align		4
.L_68:
        /*0018*/ 	.byte	0x03, 0x50
        /*001a*/ 	.short	0x0000


	//----- nvinfo : EIATTR_MAXREG_COUNT
	.align		4
        /*001c*/ 	.byte	0x03, 0x1b
        /*001e*/ 	.short	0x00ff


	//----- nvinfo : EIATTR_MERCURY_ISA_VERSION
	.align		4
        /*0020*/ 	.byte	0x03, 0x5f
        /*0022*/ 	.short	0x0101


	//----- nvinfo : EIATTR_EXIT_INSTR_OFFSETS
	.align		4
        /*0024*/ 	.byte	0x04, 0x1c
        /*0026*/ 	.short	(.L_70 - .L_69)


	//   ....[0]....
.L_69:
        /*0028*/ 	.word	0x00000010


	//----- nvinfo : EIATTR_MAX_THREADS
	.align		4
.L_70:
        /*002c*/ 	.byte	0x04, 0x05
        /*002e*/ 	.short	(.L_72 - .L_71)
.L_71:
        /*0030*/ 	.word	0x00000080
        /*0034*/ 	.word	0x00000001
        /*0038*/ 	.word	0x00000001


	//----- nvinfo : EIATTR_CBANK_PARAM_SIZE
	.align		4
.L_72:
        /*003c*/ 	.byte	0x03, 0x19
        /*003e*/ 	.short	0x0418


	//----- nvinfo : EIATTR_PARAM_CBANK
	.align		4
        /*0040*/ 	.byte	0x04, 0x0a
        /*0042*/ 	.short	(.L_74 - .L_73)
	.align		4
.L_73:
        /*0044*/ 	.word	index@(.nv.constant0._ZN7cutlass13device_kernelIN5flash19enable_sm80_to_sm89INS1_16FlashAttnFwdSm80INS1_25CollectiveMainloopFwdSm80ILi4ELi1ELb0EN4cute5tupleIJNS5_1CILi128EEENS7_ILi112EEENS7_ILi64EEEEEELi64ENS_10bfloat16_tEfNS_4arch4Sm80ELb0ELb0ELb1ELb0ELb0ELb0ELb1ELb1EEENS1_21CollectiveEpilogueFwdINS6_IJS8_SA_S9_EEENS6_IJNS7_ILi1EEESI_SI_EEESC_SE_Li128ELb0ELb1ELb1ELb0EEENS1_19SingleTileSchedulerILb0ELb1ELb1ELi128EEEEEEEEEvNT_6ParamsE)
        /*0048*/ 	.short	0x0210
        /*004a*/ 	.short	0x0418


	//----- nvinfo : EIATTR_SW_WAR
	.align		4
.L_74:
        /*004c*/ 	.byte	0x04, 0x36
        /*004e*/ 	.short	(.L_76 - .L_75)
.L_75:
        /*0050*/ 	.word	0x00000008
.L_76:


//--------------------- .nv.info._ZN7cutlass13device_kernelIN5flash19enable_sm80_to_sm89INS1_16FlashAttnFwdSm80INS1_25CollectiveMainloopFwdSm80ILi4ELi1ELb0EN4cute5tupleIJNS5_1CILi128EEENS7_ILi80EEENS7_ILi64EEEEEELi64ENS_10bfloat16_tEfNS_4arch4Sm80ELb0ELb0ELb1ELb1ELb0ELb0ELb1ELb1EEENS1_21CollectiveEpilogueFwdINS6_IJS8_SA_S9_EEENS6_IJNS7_ILi1EEESI_SI_EEESC_SE_Li128ELb1ELb1ELb1ELb0EEENS1_36VarlenDynamicPersistentTileSchedulerILi128ELi80ELi128ELi128ELb1ELb1ELb0ELb0ELb1ELb1EEEEEEEEEvNT_6ParamsE --------------------------
	.section	.nv.info._ZN7cutlass13device_kernelIN5flash19enable_sm80_to_sm89INS1_16FlashAttnFwdSm80INS1_25CollectiveMainloopFwdSm80ILi4ELi1ELb0EN4cute5tupleIJNS5_1CILi128EEENS7_ILi80EEENS7_ILi64EEEEEELi64ENS_10bfloat16_tEfNS_4arch4Sm80ELb0ELb0ELb1ELb1ELb0ELb0ELb1ELb1EEENS1_21CollectiveEpilogueFwdINS6_IJS8_SA_S9_EEENS6_IJNS7_ILi1EEESI_SI_EEESC_SE_Li128ELb1ELb1ELb1ELb0EEENS1_36VarlenDynamicPersistentTileSchedulerILi128ELi80ELi128ELi128ELb1ELb1ELb0ELb0ELb1ELb1EEEEEEEEEvNT_6ParamsE,"",@"SHT_CUDA_INFO"
	.sectionflags	@""
	.align	4


	//----- nvinfo : EIATTR_CUDA_API_VERSION
	.align		4
        /*0000*/ 	.byte	0x04, 0x37
        /*0002*/ 	.short	(.L_78 - .L_77)
.L_77:
        /*0004*/ 	.word	0x00000082


	//----- nvinfo : EIATTR_KPARAM_INFO
	.align		4
.L_78:
        /*0008*/ 	.byte	0x04, 0x17
        /*000a*/ 	.short	(.L_80 - .L_79)
.L_79:
        /*000c*/ 	.word	0x00000000
        /*0010*/ 	.short	0x0000
        /*0012*/ 	.short	0x0000
        /*0014*/ 	.byte	0x00, 0xf0, 0xe1, 0x10


	//----- nvinfo : EIATTR_SPARSE_MMA_MASK
	.align		4
.L_80:
        /*0018*/ 	.byte	0x03, 0x50
        /*001a*/ 	.short	0x0000


	//----- nvinfo : EIATTR_MAXREG_COUNT
	.align		4
        /*001c*/ 	.byte	0x03, 0x1b
        /*001e*/ 	.short	0x00ff


	//----- nvinfo : EIATTR_MERCURY_ISA_VERSION
	.align		4
        /*0020*/ 	.byte	0x03, 0x5f
        /*0022*/ 	.short	0x0101


	//----- nvinfo : EIATTR_EXIT_INSTR_OFFSETS
	.align		4
        /*0024*/ 	.byte	0x04, 0x1c
        /*0026*/ 	.short	(.L_82 - .L_81)


	//   ....[0]....
.L_81:
        /*0028*/ 	.word	0x00000010


	//----- nvinfo : EIATTR_MAX_THREADS
	.align		4
.L_82:
        /*002c*/ 	.byte	0x04, 0x05
        /*002e*/ 	.short	(.L_84 - .L_83)
.L_83:
        /*0030*/ 	.word	0x00000080
        /*0034*/ 	.word	0x00000001
        /*0038*/ 	.word	0x00000001


	//----- nvinfo : EIATTR_CBANK_PARAM_SIZE
	.align		4
.L_84:
        /*003c*/ 	.byte	0x03, 0x19
        /*003e*/ 	.short	0x0438


	//----- nvinfo : EIATTR_PARAM_CBANK
	.align		4
        /*0040*/ 	.byte	0x04, 0x0a
        /*0042*/ 	.short	(.L_86 - .L_85)
	.align		4
.L_85:
        /*0044*/ 	.word	index@(.nv.constant0._ZN7cutlass13device_kernelIN5flash19enable_sm80_to_sm89INS1_16FlashAttnFwdSm80INS1_25CollectiveMainloopFwdSm80ILi4ELi1ELb0EN4cute5tupleIJNS5_1CILi128EEENS7_ILi80EEENS7_ILi64EEEEEELi64ENS_10bfloat16_tEfNS_4arch4Sm80ELb0ELb0ELb1ELb1ELb0ELb0ELb1ELb1EEENS1_21CollectiveEpilogueFwdINS6_IJS8_SA_S9_EEENS6_IJNS7_ILi1EEESI_SI_EEESC_SE_Li128ELb1ELb1ELb1ELb0EEENS1_36VarlenDynamicPersistentTileSchedulerILi128ELi80ELi128ELi128ELb1ELb1ELb0ELb0ELb1ELb1EEEEEEEEEvNT_6ParamsE)
        /*0048*/ 	.short	0x0210
        /*004a*/ 	.short	0x0438


	//----- nvinfo : EIATTR_SW_WAR
	.align		4
.L_86:
        /*004c*/ 	.byte	0x04, 0x36
        /*004e*/ 	.short	(.L_88 - .L_87)
.L_87:
        /*0050*/ 	.word	0x00000008
.L_88:


//--------------------- .nv.info._ZN7cutlass13device_kernelIN5flash19enable_sm80_to_sm89INS1_16FlashAttnFwdSm80INS1_25CollectiveMainloopFwdSm80ILi4ELi1ELb0EN4cute5tupleIJNS5_1CILi128EEENS7_ILi80EEENS7_ILi64EEEEEELi64ENS_10bfloat16_tEfNS_4arch4Sm80ELb0ELb0ELb1ELb1ELb0ELb1ELb1ELb1EEENS1_21CollectiveEpilogueFwdINS6_IJS8_SA_S9_EEENS6_IJNS7_ILi1EEESI_SI_EEESC_SE_Li128ELb1ELb1ELb1ELb0EEENS1_36VarlenDynamicPersistentTileSchedulerILi128ELi80ELi128ELi128ELb1ELb1ELb0ELb0ELb1ELb1EEEEEEEEEvNT_6ParamsE --------------------------
	.section	.nv.info._ZN7cutlass13device_kernelIN5flash19enable_sm80_to_sm89INS1_16FlashAttnFwdSm80INS1_25CollectiveMainloopFwdSm80ILi4ELi1ELb0EN4cute5tupleIJNS5_1CILi128EEENS7_ILi80EEENS7_ILi64EEEEEELi64ENS_10bfloat16_tEfNS_4arch4Sm80ELb0ELb0ELb1ELb1ELb0ELb1ELb1ELb1EEENS1_21CollectiveEpilogueFwdINS6_IJS8_SA_S9_EEENS6_IJNS7_ILi1EEESI_SI_EEESC_SE_Li128ELb1ELb1ELb1ELb0EEENS1_36VarlenDynamicPersistentTileSchedulerILi128ELi80ELi128ELi128ELb1ELb1ELb0ELb0ELb1ELb1EEEEEEEEEvNT_6ParamsE,"",@"SHT_CUDA_INFO"
	.sectionflags	@""
	.align	4


	//----- nvinfo : EIATTR_CUDA_API_VERSION
	.align		4
        /*0000*/ 	.byte	0x04, 0x37
        /*0002*/ 	.short	(.L_90 - .L_89)
.L_89:
        /*0004*/ 	.word	0x00000082


	//----- nvinfo : EIATTR_KPARAM_INFO
	.align		4
.L_90:
        /*0008*/ 	.byte	0x04, 0x17
        /*000a*/ 	.short	(.L_92 - .L_91)
.L_91:
        /*000c*/ 	.word	0x00000000
        /*0010*/ 	.short	0x0000
        /*0012*/ 	.short	0x0000
        /*0014*/ 	.byte	0x00, 0xf0, 0xe1, 0x10


	//----- nvinfo : EIATTR_SPARSE_MMA_MASK
	.align		4
.L_92:
        /*0018*/ 	.byte	0x03, 0x50
        /*001a*/ 	.short	0x0000


	//----- nvinfo : EIATTR_MAXREG_COUNT
	.align		4
        /*001c*/ 	.byte	0x03, 0x1b
        /*001e*/ 	.short	0x00ff


	//----- nvinfo : EIATTR_MERCURY_ISA_VERSION
	.align		4
        /*0020*/ 	.byte	0x03, 0x5f
        /*0022*/ 	.short	0x0101


	//----- nvinfo : EIATTR_EXIT_INSTR_OFFSETS
	.align		4
        /*0024*/ 	.byte	0x04, 0x1c
        /*0026*/ 	.short	(.L_94 - .L_93)


	//   ....[0]....
.L_93:
        /*0028*/ 	.word	0x00000010


	//----- nvinfo : EIATTR_MAX_THREADS
	.align		4
.L_94:
        /*002c*/ 	.byte	0x04, 0x05
        /*002e*/ 	.short	(.L_96 - .L_95)
.L_95:
        /*0030*/ 	.word	0x00000080
        /*0034*/ 	.word	0x00000001
        /*0038*/ 	.word	0x00000001


	//----- nvinfo : EIATTR_CBANK_PARAM_SIZE
	.align		4
.L_96:
        /*003c*/ 	.byte	0x03, 0x19
        /*003e*/ 	.short	0x0438


	//----- nvinfo : EIATTR_PARAM_CBANK
	.align		4
        /*0040*/ 	.byte	0x04, 0x0a
        /*0042*/ 	.short	(.L_98 - .L_97)
	.align		4
.L_97:
        /*0044*/ 	.word	index@(.nv.constant0._ZN7cutlass13device_kernelIN5flash19enable_sm80_to_sm89INS1_16FlashAttnFwdSm80INS1_25CollectiveMainloopFwdSm80ILi4ELi1ELb0EN4cute5tupleIJNS5_1CILi128EEENS7_ILi80EEENS7_ILi64EEEEEELi64ENS_10bfloat16_tEfNS_4arch4Sm80ELb0ELb0ELb1ELb1ELb0ELb1ELb1ELb1EEENS1_21CollectiveEpilogueFwdINS6_IJS8_SA_S9_EEENS6_IJNS7_ILi1EEESI_SI_EEESC_SE_Li128ELb1ELb1ELb1ELb0EEENS1_36VarlenDynamicPersistentTileSchedulerILi128ELi80ELi128ELi128ELb1ELb1ELb0ELb0ELb1ELb1EEEEEEEEEvNT_6ParamsE)
        /*0048*/ 	.short	0x0210
        /*004a*/ 	.short	0x0438


	//----- nvinfo : EIATTR_SW_WAR
	.align		4
.L_98:
        /*004c*/ 	.byte	0x04, 0x36
        /*004e*/ 	.short	(.L_100 - .L_99)
.L_99:
        /*0050*/ 	.word	0x00000008
.L_100:


//--------------------- .nv.info._ZN7cutlass13device_kernelIN5flash19enable_sm80_to_sm89INS1_16FlashAttnFwdSm80INS1_25CollectiveMainloopFwdSm80ILi4ELi1ELb0EN4cute5tupleIJNS5_1CILi128EEENS7_ILi96EEENS7_ILi64EEEEEELi64ENS_10bfloat16_tEfNS_4arch4Sm80ELb0ELb1ELb1ELb0ELb0ELb0ELb1ELb1EEENS1_21CollectiveEpilogueFwdINS6_IJS8_SA_S9_EEENS6_IJNS7_ILi1EEESI_SI_EEESC_SE_Li128ELb0ELb1ELb1ELb0EEENS1_19SingleTileSchedulerILb0ELb1ELb1ELi128EEEEEEEEEvNT_6ParamsE --------------------------
	.section	.nv.info._ZN7cutlass13device_kernelIN5flash19enable_sm80_to_sm89INS1_16FlashAttnFwdSm80INS1_25CollectiveMainloopFwdSm80ILi4ELi1ELb0EN4cute5tupleIJNS5_1CILi128EEENS7_ILi96EEENS7_ILi64EEEEEELi64ENS_10bfloat16_tEfNS_4arch4Sm80ELb0ELb1ELb1ELb0ELb0ELb0ELb1ELb1EEENS1_21CollectiveEpilogueFwdINS6_IJS8_SA_S9_EEENS6_IJNS7_ILi1EEESI_SI_EEESC_SE_Li128ELb0ELb1ELb1ELb0EEENS1_19SingleTileSchedulerILb0ELb1ELb1ELi128EEEEEEEEEvNT_6ParamsE,"",@"SHT_CUDA_INFO"
	.sectionflags	@""
	.align	4


	//----- nvinfo : EIATTR_CUDA_API_VERSION
	.align		4
        /*0000*/ 	.byte	0x04, 0x37
        /*0002*/ 	.short	(.L_102 - .L_101)
.L_101:
        /*0004*/ 	.word	0x00000082


	//----- nvinfo : EIATTR_KPARAM_INFO
	.align		4
.L_102:
        /*0008*/ 	.byte	0x04, 0x17
        /*000a*/ 	.short	(.L_104 - .L_103)
.L_103:
        /*000c*/ 	.word	0x00000000
        /*0010*/ 	.short	0x0000
        /*0012*/ 	.short	0x0000
        /*0014*/ 	.byte	0x00, 0xf0, 0x61, 0x10


	//----- nvinfo : EIATTR_SPARSE_MMA_MASK
	.align		4
.L_104:
        /*0018*/ 	.byte	0x03, 0x50
        /*001a*/ 	.short	0x0000


	//----- nvinfo : EIATTR_MAXREG_COUNT
	.align		4
        /*001c*/ 	.byte	0x03, 0x1b
        /*001e*/ 	.short	0x00ff


	//----- nvinfo : EIATTR_MERCURY_ISA_VERSION
	.align		4
        /*0020*/ 	.byte	0x03, 0x5f
        /*0022*/ 	.short	0x0101


	//----- nvinfo : EIATTR_EXIT_INSTR_OFFSETS
	.align		4
        /*0024*/ 	.byte	0x04, 0x1c
        /*0026*/ 	.short	(.L_106 - .L_105)


	//   ....[0]....
.L_105:
        /*0028*/ 	.word	0x00000010


	//----- nvinfo : EIATTR_MAX_THREADS
	.align		4
.L_106:
        /*002c*/ 	.byte	0x04, 0x05
        /*002e*/ 	.short	(.L_108 - .L_107)
.L_107:
        /*0030*/ 	.word	0x00000080
        /*0034*/ 	.word	0x00000001
        /*0038*/ 	.word	0x00000001


	//----- nvinfo : EIATTR_CBANK_PARAM_SIZE
	.align		4
.L_108:
        /*003c*/ 	.byte	0x03, 0x19
        /*003e*/ 	.short	0x0418


	//----- nvinfo : EIATTR_PARAM_CBANK
	.align		4
        /*0040*/ 	.byte	0x04, 0x0a
        /*0042*/ 	.short	(.L_110 - .L_109)
	.align		4
.L_109:
        /*0044*/ 	.word	index@(.nv.constant0._ZN7cutlass13device_kernelIN5flash19enable_sm80_to_sm89INS1_16FlashAttnFwdSm80INS1_25CollectiveMainloopFwdSm80ILi4ELi1ELb0EN4cute5tupleIJNS5_1CILi128EEENS7_ILi96EEENS7_ILi64EEEEEELi64ENS_10bfloat16_tEfNS_4arch4Sm80ELb0ELb1ELb1ELb0ELb0ELb0ELb1ELb1EEENS1_21CollectiveEpilogueFwdINS6_IJS8_SA_S9_EEENS6_IJNS7_ILi1EEESI_SI_EEESC_SE_Li128ELb0ELb1ELb1ELb0EEENS1_19SingleTileSchedulerILb0ELb1ELb1ELi128EEEEEEEEEvNT_6ParamsE)
        /*0048*/ 	.short	0x0210
        /*004a*/ 	.short	0x0418


	//----- nvinfo : EIATTR_SW_WAR
	.align		4
.L_110:
        /*004c*/ 	.byte	0x04, 0x36
        /*004e*/ 	.short	(.L_112 - .L_111)
.L_111:
        /*0050*/ 	.word	0x00000008
.L_112:


//--------------------- .nv.info._ZN7cutlass13device_kernelIN5flash19enable_sm80_to_sm89INS1_16FlashAttnFwdSm80INS1_25CollectiveMainloopFwdSm80ILi4ELi1ELb0EN4cute5tupleIJNS5_1CILi128EEENS7_ILi80EEENS7_ILi64EEEEEELi64ENS_10bfloat16_tEfNS_4arch4Sm80ELb0ELb1ELb1ELb1ELb0ELb0ELb1ELb1EEENS1_21CollectiveEpilogueFwdINS6_IJS8_SA_S9_EEENS6_IJNS7_ILi1EEESI_SI_EEESC_SE_Li128ELb1ELb1ELb1ELb0EEENS1_36VarlenDynamicPersistentTileSchedulerILi128ELi80ELi128ELi128ELb1ELb1ELb0ELb1ELb0ELb1EEEEEEEEEvNT_6ParamsE --------------------------
	.section	.nv.info._ZN7cutlass13device_kernelIN5flash19enable_sm80_to_sm89INS1_16FlashAttnFwdSm80INS1_25CollectiveMainloopFwdSm80ILi4ELi1ELb0EN4cute5tupleIJNS5_1CILi128EEENS7_ILi80EEENS7_ILi64EEEEEELi64ENS_10bfloat16_tEfNS_4arch4Sm80ELb0ELb1ELb1ELb1ELb0ELb0ELb1ELb1EEENS1_21CollectiveEpilogueFwdINS6_IJS8_SA_S9_EEENS6_IJNS7_ILi1EEESI_SI_EEESC_SE_Li128ELb1ELb1ELb1ELb0EEENS1_36VarlenDynamicPersistentTileSchedulerILi128ELi80ELi128ELi128ELb1ELb1ELb0ELb1ELb0ELb1EEEEEEEEEvNT_6ParamsE,"",@"SHT_CUDA_INFO"
	.sectionflags	@""
	.align	4


	//----- nvinfo : EIATTR_CUDA_API_VERSION
	.align		4
        /*0000*/ 	.byte	0x04, 0x37
        /*0002*/ 	.short	(.L_114 - .L_113)
.L_113:
        /*0004*/ 	.word	0x00000082


	//----- nvinfo : EIATTR_KPARAM_INFO
	.align		4
.L_114:
        /*0008*/ 	.byte	0x04, 0x17
        /*000a*/ 	.short	(.L_116 - .L_115)
.L_115:
        /*000c*/ 	.word	0x00000000
        /*0010*/ 	.short	0x0000
        /*0012*/ 	.short	0x0000
        /*0014*/ 	.byte	0x00, 0xf0, 0xe1, 0x10


	//----- nvinfo : EIATTR_SPARSE_MMA_MASK
	.align		4
.L_116:
        /*0018*/ 	.byte	0x03, 0x50
        /*001a*/ 	.short	0x0000


	//----- nvinfo : EIATTR_MAXREG_COUNT
	.align		4
        /*001c*/ 	.byte	0x03, 0x1b
        /*001e*/ 	.short	0x00ff


	//----- nvinfo : EIATTR_MERCURY_ISA_VERSION
	.align		4
        /*0020*/ 	.byte	0x03, 0x5f
        /*0022*/ 	.short	0x0101


	//----- nvinfo : EIATTR_EXIT_INSTR_OFFSETS
	.align		4
        /*0024*/ 	.byte	0x04, 0x1c
        /*0026*/ 	.short	(.L_118 - .L_117)


	//   ....[0]....
.L_117:
        /*0028*/ 	.word	0x00000010


	//----- nvinfo : EIATTR_MAX_THREADS
	.align		4
.L_118:
        /*002c*/ 	.byte	0x04, 0x05
        /*002e*/ 	.short	(.L_120 - .L_119)
.L_119:
        /*0030*/ 	.word	0x00000080
        /*0034*/ 	.word	0x00000001
        /*0038*/ 	.word	0x00000001


	//----- nvinfo : EIATTR_CBANK_PARAM_SIZE
	.align		4
.L_120:
        /*003c*/ 	.byte	0x03, 0x19
        /*003e*/ 	.short	0x0438


	//----- nvinfo : EIATTR_PARAM_CBANK
	.align		4
        /*0040*/ 	.byte	0x04, 0x0a
        /*0042*/ 	.short	(.L_122 - .L_121)
	.align		4
.L_121:
        /*0044*/ 	.word	index@(.nv.constant0._ZN7cutlass13device_kernelIN5flash19enable_sm80_to_sm89INS1_16FlashAttnFwdSm80INS1_25CollectiveMainloopFwdSm80ILi4ELi1ELb0EN4cute5tupleIJNS5_1CILi128EEENS7_ILi80EEENS7_ILi64EEEEEELi64ENS_10bfloat16_tEfNS_4arch4Sm80ELb0ELb1ELb1ELb1ELb0ELb0ELb1ELb1EEENS1_21CollectiveEpilogueFwdINS6_IJS8_SA_S9_EEENS6_IJNS7_ILi1EEESI_SI_EEESC_SE_Li128ELb1ELb1ELb1ELb0EEENS1_36VarlenDynamicPersistentTileSchedulerILi128ELi80ELi128ELi128ELb1ELb1ELb0ELb1ELb0ELb1EEEEEEEEEvNT_6ParamsE)
        /*0048*/ 	.short	0x0210
        /*004a*/ 	.short	0x0438


	//----- nvinfo : EIATTR_SW_WAR
	.align		4
.L_122:
        /*004c*/ 	.byte	0x04, 0x36
        /*004e*/ 	.short	(.L_124 - .L_123)
.L_123:
        /*0050*/ 	.word	0x00000008
.L_124:


//--------------------- .nv.info._ZN7cutlass13device_kernelIN5flash19enable_sm80_to_sm89INS1_16FlashAttnFwdSm80INS1_25CollectiveMainloopFwdSm80ILi4ELi1ELb0EN4cute5tupleIJNS5_1CILi128EEENS7_ILi80EEENS7_ILi64EEEEEELi64ENS_10bfloat16_tEfNS_4arch4Sm80ELb0ELb1ELb1ELb1ELb0ELb1ELb1ELb1EEENS1_21CollectiveEpilogueFwdINS6_IJS8_SA_S9_EEENS6_IJNS7_ILi1EEESI_SI_EEESC_SE_Li128ELb1ELb1ELb1ELb0EEENS1_36VarlenDynamicPersistentTileSchedulerILi128ELi80ELi128ELi128ELb1ELb1ELb0ELb1ELb0ELb1EEEEEEEEEvNT_6ParamsE --------------------------
	.section	.nv.info._ZN7cutlass13device_kernelIN5flash19enable_sm80_to_sm89INS1_16FlashAttnFwdSm80INS1_25CollectiveMainloopFwdSm80ILi4ELi1ELb0EN4cute5tupleIJNS5_1CILi128EEENS7_ILi80EEENS7_ILi64EEEEEELi64ENS_10bfloat16_tEfNS_4arch4Sm80ELb0ELb1ELb1ELb1ELb0ELb1ELb1ELb1EEENS1_21CollectiveEpilogueFwdINS6_IJS8_SA_S9_EEENS6_IJNS7_ILi1EEESI_SI_EEESC_SE_Li128ELb1ELb1ELb1ELb0EEENS1_36VarlenDynamicPersistentTileSchedulerILi128ELi80ELi128ELi128ELb1ELb1ELb0ELb1ELb0ELb1EEEEEEEEEvNT_6ParamsE,"",@"SHT_CUDA_INFO"
	.sectionflags	@""
	.align	4


	//----- nvinfo : EIATTR_CUDA_API_VERSION
	.align		4
        /*0000*/ 	.byte	0x04, 0x37
        /*0002*/ 	.short	(.L_126 - .L_125)
.L_125:
        /*0004*/ 	.word	0x00000082


	//----- nvinfo : EIATTR_KPARAM_INFO
	.align		4
.L_126:
        /*0008*/ 	.byte	0x04, 0x17
        /*000a*/ 	.short	(.L_128 - .L_127)
.L_127:
        /*000c*/ 	.word	0x00000000
        /*0010*/ 	.short	0x0000
        /*0012*/ 	.short	0x0000
        /*0014*/ 	.byte	0x00, 0xf0, 0xe1, 0x10


	//----- nvinfo : EIATTR_SPARSE_MMA_MASK
	.align		4
.L_128:
        /*0018*/ 	.byte	0x03, 0x50
        /*001a*/ 	.short	0x0000


	//----- nvinfo : EIATTR_MAXREG_COUNT
	.align		4
        /*001c*/ 	.byte	0x03, 0x1b
        /*001e*/ 	.short	0x00ff


	//----- nvinfo : EIATTR_MERCURY_ISA_VERSION
	.align		4
        /*0020*/ 	.byte	0x03, 0x5f
        /*0022*/ 	.short	0x0101


	//----- nvinfo : EIATTR_EXIT_INSTR_OFFSETS
	.align		4
        /*0024*/ 	.byte	0x04, 0x1c
        /*0026*/ 	.short	(.L_130 - .L_129)


	//   ....[0]....
.L_129:
        /*0028*/ 	.word	0x00000010


	//----- nvinfo : EIATTR_MAX_THREADS
	.align		4
.L_130:
        /*002c*/ 	.byte	0x04, 0x05
        /*002e*/ 	.short	(.L_132 - .L_131)
.L_131:
        /*0030*/ 	.word	0x00000080
        /*0034*/ 	.word	0x00000001
        /*0038*/ 	.word	0x00000001


	//----- nvinfo : EIATTR_CBANK_PARAM_SIZE
	.align		4
.L_132:
        /*003c*/ 	.byte	0x03, 0x19
        /*003e*/ 	.short	0x0438


	//----- nvinfo : EIATTR_PARAM_CBANK
	.align		4
        /*0040*/ 	.byte	0x04, 0x0a
        /*0042*/ 	.short	(.L_134 - .L_133)
	.align		4
.L_133:
        /*0044*/ 	.word	index@(.nv.constant0._ZN7cutlass13device_kernelIN5flash19enable_sm80_to_sm89INS1_16FlashAttnFwdSm80INS1_25CollectiveMainloopFwdSm80ILi4ELi1ELb0EN4cute5tupleIJNS5_1CILi128EEENS7_ILi80EEENS7_ILi64EEEEEELi64ENS_10bfloat16_tEfNS_4arch4Sm80ELb0ELb1ELb1ELb1ELb0ELb1ELb1ELb1EEENS1_21CollectiveEpilogueFwdINS6_IJS8_SA_S9_EEENS6_IJNS7_ILi1EEESI_SI_EEESC_SE_Li128ELb1ELb1ELb1ELb0EEENS1_36VarlenDynamicPersistentTileSchedulerILi128ELi80ELi128ELi128ELb1ELb1ELb0ELb1ELb0ELb1EEEEEEEEEvNT_6ParamsE)
        /*0048*/ 	.short	0x0210
        /*004a*/ 	.short	0x0438


	//----- nvinfo : EIATTR_SW_WAR
	.align		4
.L_134:
        /*004c*/ 	.byte	0x04, 0x36
        /*004e*/ 	.short	(.L_136 - .L_135)
.L_135:
        /*0050*/ 	.word	0x00000008
.L_136:


//--------------------- .nv.info._ZN7cutlass13device_kernelIN5flash19enable_sm80_to_sm89INS1_16FlashAttnFwdSm80INS1_25CollectiveMainloopFwdSm80ILi4ELi1ELb0EN4cute5tupleIJNS5_1CILi128EEENS7_ILi112EEENS7_ILi64EEEEEELi64ENS_10bfloat16_tEfNS_4arch4Sm80ELb1ELb0ELb1ELb0ELb0ELb0ELb1ELb1EEENS1_21CollectiveEpilogueFwdINS6_IJS8_SA_S9_EEENS6_IJNS7_ILi1EEESI_SI_EEESC_SE_Li128ELb0ELb1ELb1ELb0EEENS1_30DynamicPersistentTileSchedulerILi128ELi128ELb1ELb1ELb0EEEEEEEEEvNT_6ParamsE --------------------------
	.section	.nv.info._ZN7cutlass13device_kernelIN5flash19enable_sm80_to_sm89INS1_16FlashAttnFwdSm80INS1_25CollectiveMainloopFwdSm80ILi4ELi1ELb0EN4cute5tupleIJNS5_1CILi128EEENS7_ILi112EEENS7_ILi64EEEEEELi64ENS_10bfloat16_tEfNS_4arch4Sm80ELb1ELb0ELb1ELb0ELb0ELb0ELb1ELb1EEENS1_21CollectiveEpilogueFwdINS6_IJS8_SA_S9_EEENS6_IJNS7_ILi1EEESI_SI_EEESC_SE_Li128ELb0ELb1ELb1ELb0EEENS1_30DynamicPersistentTileSchedulerILi128ELi128ELb1ELb1ELb0EEEEEEEEEvNT_6ParamsE,"",@"SHT_CUDA_INFO"
	.sectionflags	@""
	.align	4


	//----- nvinfo : EIATTR_CUDA_API_VERSION
	.align		4
        /*0000*/ 	.byte	0x04, 0x37
        /*0002*/ 	.short	(.L_138 - .L_137)
.L_137:
        /*0004*/ 	.word	0x00000082


	//----- nvinfo : EIATTR_KPARAM_INFO
	.align		4
.L_138:
        /*0008*/ 	.byte	0x04, 0x17
        /*000a*/ 	.short	(.L_140 - .L_139)
.L_139:
        /*000c*/ 	.word	0x00000000
        /*0010*/ 	.short	0x0000
        /*0012*/ 	.short	0x0000
        /*0014*/ 	.byte	0x00, 0xf0, 0xa1, 0x10


	//----- nvinfo : EIATTR_SPARSE_MMA_MASK
	.align		4
.L_140:
        /*0018*/ 	.byte	0x03, 0x50
        /*001a*/ 	.short	0x0000


	//----- nvinfo : EIATTR_MAXREG_COUNT
	.align		4
        /*001c*/ 	.byte	0x03, 0x1b
        /*001e*/ 	.short	0x00ff


	//----- nvinfo : EIATTR_MERCURY_ISA_VERSION
	.align		4
        /*0020*/ 	.byte	0x03, 0x5f
        /*0022*/ 	.short	0x0101


	//----- nvinfo : EIATTR_EXIT_INSTR_OFFSETS
	.align		4
        /*0024*/ 	.byte	0x04, 0x1c
        /*0026*/ 	.short	(.L_142 - .L_141)


	//   ....[0]....
.L_141:
        /*0028*/ 	.word	0x00000010


	//----- nvinfo : EIATTR_MAX_THREADS
	.align		4
.L_142:
        /*002c*/ 	.byte	0x04, 0x05
        /*002e*/ 	.short	(.L_144 - .L_143)
.L_143:
        /*0030*/ 	.word	0x00000080
        /*0034*/ 	.word	0x00000001
        /*0038*/ 	.word	0x00000001


	//----- nvinfo : EIATTR_CBANK_PARAM_SIZE
	.align		4
.L_144:
        /*003c*/ 	.byte	0x03, 0x19
        /*003e*/ 	.short	0x0428


	//----- nvinfo : EIATTR_PARAM_CBANK
	.align		4
        /*0040*/ 	.byte	0x04, 0x0a
        /*0042*/ 	.short	(.L_146 - .L_145)
	.align		4
.L_145:
        /*0044*/ 	.word	index@(.nv.constant0._ZN7cutlass13device_kernelIN5flash19enable_sm80_to_sm89INS1_16FlashAttnFwdSm80INS1_25CollectiveMainloopFwdSm80ILi4ELi1ELb0EN4cute5tupleIJNS5_1CILi128EEENS7_ILi112EEENS7_ILi64EEEEEELi64ENS_10bfloat16_tEfNS_4arch4Sm80ELb1ELb0ELb1ELb0ELb0ELb0ELb1ELb1EEENS1_21CollectiveEpilogueFwdINS6_IJS8_SA_S9_EEENS6_IJNS7_ILi1EEESI_SI_EEESC_SE_Li128ELb0ELb1ELb1ELb0EEENS1_30DynamicPersistentTileSchedulerILi128ELi128ELb1ELb1ELb0EEEEEEEEEvNT_6ParamsE)
        /*0048*/ 	.short	0x0210
        /*004a*/ 	.short	0x0428


	//----- nvinfo : EIATTR_SW_WAR
	.align		4
.L_146:
        /*004c*/ 	.byte	0x04, 0x36
        /*004e*/ 	.short	(.L_148 - .L_147)
.L_147:
        /*0050*/ 	.word	0x00000008
.L_148:


//--------------------- .nv.info._ZN7cutlass13device_kernelIN5flash19enable_sm80_to_sm89INS1_16FlashAttnFwdSm80INS1_25CollectiveMainloopFwdSm80ILi4ELi1ELb0EN4cute5tupleIJNS5_1CILi128EEENS7_ILi80EEENS7_ILi64EEEEEELi64ENS_10bfloat16_tEfNS_4arch4Sm80ELb1ELb0ELb1ELb1ELb0ELb0ELb1ELb1EEENS1_21CollectiveEpilogueFwdINS6_IJS8_SA_S9_EEENS6_IJNS7_ILi1EEESI_SI_EEESC_SE_Li128ELb1ELb1ELb1ELb0EEENS1_36VarlenDynamicPersistentTileSchedulerILi128ELi80ELi128ELi128ELb1ELb1ELb0ELb1ELb1ELb1EEEEEEEEEvNT_6ParamsE --------------------------
	.section	.nv.info._ZN7cutlass13device_kernelIN5flash19enable_sm80_to_sm89INS1_16FlashAttnFwdSm80INS1_25CollectiveMainloopFwdSm80ILi4ELi1ELb0EN4cute5tupleIJNS5_1CILi128EEENS7_ILi80EEENS7_ILi64EEEEEELi64ENS_10bfloat16_tEfNS_4arch4Sm80ELb1ELb0ELb1ELb1ELb0ELb0ELb1ELb1EEENS1_21CollectiveEpilogueFwdINS6_IJS8_SA_S9_EEENS6_IJNS7_ILi1EEESI_SI_EEESC_SE_Li128ELb1ELb1ELb1ELb0EEENS1_36VarlenDynamicPersistentTileSchedulerILi128ELi80ELi128ELi128ELb1ELb1ELb0ELb1ELb1ELb1EEEEEEEEEvNT_6ParamsE,"",@"SHT_CUDA_INFO"
	.sectionflags	@""
	.align	4


	//----- nvinfo : EIATTR_CUDA_API_VERSION
	.align		4
        /*0000*/ 	.byte	0x04, 0x37
        /*0002*/ 	.short	(.L_150 - .L_149)
.L_149:
        /*0004*/ 	.word	0x00000082


	//----- nvinfo : EIATTR_KPARAM_INFO
	.align		4
.L_150:
        /*0008*/ 	.byte	0x04, 0x17
        /*000a*/ 	.short	(.L_152 - .L_151)
.L_151:
        /*000c*/ 	.word	0x00000000
        /*0010*/ 	.short	0x0000
        /*0012*/ 	.short	0x0000
        /*0014*/ 	.byte	0x00, 0xf0, 0xe1, 0x10


	//----- nvinfo : EIATTR_SPARSE_MMA_MASK
	.align		4
.L_152:
        /*0018*/ 	.byte	0x03, 0x50
        /*001a*/ 	.short	0x0000


	//----- nvinfo : EIATTR_MAXREG_COUNT
	.align		4
        /*001c*/ 	.byte	0x03, 0x1b
        /*001e*/ 	.short	0x00ff


	//----- nvinfo : EIATTR_MERCURY_ISA_VERSION
	.align		4
        /*0020*/ 	.byte	0x03, 0x5f
        /*0022*/ 	.short	0x0101


	//----- nvinfo : EIATTR_EXIT_INSTR_OFFSETS
	.align		4
        /*0024*/ 	.byte	0x04, 0x1c
        /*0026*/ 	.short	(.L_154 - .L_153)


	//   ....[0]....
.L_153:
        /*0028*/ 	.word	0x00000010


	//----- nvinfo : EIATTR_MAX_THREADS
	.align		4
.L_154:
        /*002c*/ 	.byte	0x04, 0x05
        /*002e*/ 	.short	(.L_156 - .L_155)
.L_155:
        /*0030*/ 	.word	0x00000080
        /*0034*/ 	.word	0x00000001
        /*0038*/ 	.word	0x00000001


	//----- nvinfo : EIATTR_CBANK_PARAM_SIZE
	.align		4
.L_156:
        /*003c*/ 	.byte	0x03, 0x19
        /*003e*/ 	.short	0x0438


	//----- nvinfo : EIATTR_PARAM_CBANK
	.align		4
        /*0040*/ 	.byte	0x04, 0x0a
        /*0042*/ 	.short	(.L_158 - .L_157)
	.align		4
.L_157:
        /*0044*/ 	.word	index@(.nv.constant0._ZN7cutlass13device_kernelIN5flash19enable_sm80_to_sm89INS1_16FlashAttnFwdSm80INS1_25CollectiveMainloopFwdSm80ILi4ELi1ELb0EN4cute5tupleIJNS5_1CILi128EEENS7_ILi80EEENS7_ILi64EEEEEELi64ENS_10bfloat16_tEfNS_4arch4Sm80ELb1ELb0ELb1ELb1ELb0ELb0ELb1ELb1EEENS1_21CollectiveEpilogueFwdINS6_IJS8_SA_S9_EEENS6_IJNS7_ILi1EEESI_SI_EEESC_SE_Li128ELb1ELb1ELb1ELb0EEENS1_36VarlenDynamicPersistentTileSchedulerILi128ELi80ELi128ELi128ELb1ELb1ELb0ELb1ELb1ELb1EEEEEEEEEvNT_6ParamsE)
        /*0048*/ 	.short	0x0210
        /*004a*/ 	.short	0x0438


	//----- nvinfo : EIATTR_SW_WAR
	.align		4
.L_158:
        /*004c*/ 	.byte	0x04, 0x36
        /*004e*/ 	.short	(.L_160 - .L_159)
.L_159:
        /*0050*/ 	.word	0x00000008
.L_160:


//--------------------- .nv.info._ZN7cutlass13device_kernelIN5flash19enable_sm80_to_sm89INS1_16FlashAttnFwdSm80INS1_25CollectiveMainloopFwdSm80ILi4ELi1ELb0EN4cute5tupleIJNS5_1CILi128EEENS7_ILi80EEENS7_ILi64EEEEEELi64ENS_10bfloat16_tEfNS_4arch4Sm80ELb1ELb0ELb1ELb1ELb0ELb1ELb1ELb1EEENS1_21CollectiveEpilogueFwdINS6_IJS8_SA_S9_EEENS6_IJNS7_ILi1EEESI_SI_EEESC_SE_Li128ELb1ELb1ELb1ELb0EEENS1_36VarlenDynamicPersistentTileSchedulerILi128ELi80ELi128ELi128ELb1ELb1ELb0ELb1ELb1ELb1EEEEEEEEEvNT_6ParamsE --------------------------
	.section	.nv.info._ZN7cutlass13device_kernelIN5flash19enable_sm80_to_sm89INS1_16FlashAttnFwdSm80INS1_25CollectiveMainloopFwdSm80ILi4ELi1ELb0EN4cute5tupleIJNS5_1CILi128EEENS7_ILi80EEENS7_ILi64EEEEEELi64ENS_10bfloat16_tEfNS_4arch4Sm80ELb1ELb0ELb1ELb1ELb0ELb1ELb1ELb1EEENS1_21CollectiveEpilogueFwdINS6_IJS8_SA_S9_EEENS6_IJNS7_ILi1EEESI_SI_EEESC_SE_Li128ELb1ELb1ELb1ELb0EEENS1_36VarlenDynamicPersistentTileSchedulerILi128ELi80ELi128ELi128ELb1ELb1ELb0ELb1ELb1ELb1EEEEEEEEEvNT_6ParamsE,"",@"SHT_CUDA_INFO"
	.sectionflags	@""
	.align	4


	//----- nvinfo : EIATTR_CUDA_API_VERSION
	.align		4
        /*0000*/ 	.byte	0x04, 0x37
        /*0002*/ 	.short	(.L_162 - .L_161)
.L_161:
        /*0004*/ 	.word	0x00000082


	//----- nvinfo : EIATTR_KPARAM_INFO
	.align		4
.L_162:
        /*0008*/ 	.byte	0x04, 0x17
        /*000a*/ 	.short	(.L_164 - .L_163)
.L_163:
        /*000c*/ 	.word	0x00000000
        /*0010*/ 	.short	0x0000
        /*0012*/ 	.short	0x0000
        /*0014*/ 	.byte	0x00, 0xf0, 0xe1, 0x10


	//----- nvinfo : EIATTR_SPARSE_MMA_MASK
	.align		4
.L_164:
        /*0018*/ 	.byte	0x03, 0x50
        /*001a*/ 	.short	0x0000


	//----- nvinfo : EIATTR_MAXREG_COUNT
	.align		4
        /*001c*/ 	.byte	0x03, 0x1b
        /*001e*/ 	.short	0x00ff


	//----- nvinfo : EIATTR_MERCURY_ISA_VERSION
	.align		4
        /*0020*/ 	.byte	0x03, 0x5f
        /*0022*/ 	.short	0x0101


	//----- nvinfo : EIATTR_EXIT_INSTR_OFFSETS
	.align		4
        /*0024*/ 	.byte	0x04, 0x1c
        /*0026*/ 	.short	(.L_166 - .L_165)


	//   ....[0]....
.L_165:
        /*0028*/ 	.word	0x00000010


	//----- nvinfo : EIATTR_MAX_THREADS
	.align		4
.L_166:
        /*002c*/ 	.byte	0x04, 0x05
        /*002e*/ 	.short	(.L_168 - .L_167)
.L_167:
        /*0030*/ 	.word	0x00000080
        /*0034*/ 	.word	0x00000001
        /*0038*/ 	.word	0x00000001


	//----- nvinfo : EIATTR_CBANK_PARAM_SIZE
	.align		4
.L_168:
        /*003c*/ 	.byte	0x03, 0x19
        /*003e*/ 	.short	0x0438


	//----- nvinfo : EIATTR_PARAM_CBANK
	.align		4
        /*0040*/ 	.byte	0x04, 0x0a
        /*0042*/ 	.short	(.L_170 - .L_169)
	.align		4
.L_169:
        /*0044*/ 	.word	index@(.nv.constant0._ZN7cutlass13device_kernelIN5flash19enable_sm80_to_sm89INS1_16FlashAttnFwdSm80INS1_25CollectiveMainloopFwdSm80ILi4ELi1ELb0EN4cute5tupleIJNS5_1CILi128EEENS7_ILi80EEENS7_ILi64EEEEEELi64ENS_10bfloat16_tEfNS_4arch4Sm80ELb1ELb0ELb1ELb1ELb0ELb1ELb1ELb1EEENS1_21CollectiveEpilogueFwdINS6_IJS8_SA_S9_EEENS6_IJNS7_ILi1EEESI_SI_EEESC_SE_Li128ELb1ELb1ELb1ELb0EEENS1_36VarlenDynamicPersistentTileSchedulerILi128ELi80ELi128ELi128ELb1ELb1ELb0ELb1ELb1ELb1EEEEEEEEEvNT_6ParamsE)
        /*0048*/ 	.short	0x0210
        /*004a*/ 	.short	0x0438


	//----- nvinfo : EIATTR_SW_WAR
	.align		4
.L_170:
        /*004c*/ 	.byte	0x04, 0x36
        /*004e*/ 	.short	(.L_172 - .L_171)
.L_171:
        /*0050*/ 	.word	0x00000008
.L_172:


//--------------------- .nv.callgraph             --------------------------
	.section	.nv.callgraph,"",@"SHT_CUDA_CALLGRAPH"
	.align	4
	.sectionentsize	8
	.align		4
        /*0000*/ 	.word	0x00000000
	.align		4
        /*0004*/ 	.word	0xffffffff
	.align		4
        /*0008*/ 	.word	0x00000000
	.align		4
        /*000c*/ 	.word	0xfffffffe
	.align		4
        /*0010*/ 	.word	0x00000000
	.align		4
        /*0014*/ 	.word	0xfffffffd
	.align		4
        /*0018*/ 	.word	0x00000000
	.align		4
        /*001c*/ 	.word	0xfffffffc


//--------------------- .nv.constant4             --------------------------
	.section	.nv.constant4,"a",@progbits
	.align	8
	.align		8
.nv.constant4:
        /*0000*/ 	.dword	_ZN79_INTERNAL_b13ec3a6_43_flash_fwd_hdim64_bf16_split_softcap_sm80_cu_a6473388_33474cuda3std3__45__cpo5beginE
	.align		8
        /*0008*/ 	.dword	_ZN79_INTERNAL_b13ec3a6_43_flash_fwd_hdim64_bf16_split_softcap_sm80_cu_a6473388_33474cuda3std3__45__cpo3endE
	.align		8
        /*0010*/ 	.dword	_ZN79_INTERNAL_b13ec3a6_43_flash_fwd_hdim64_bf16_split_softcap_sm80_cu_a6473388_33474cuda3std3__45__cpo6cbeginE
	.align		8
        /*0018*/ 	.dword	_ZN79_INTERNAL_b13ec3a6_43_flash_fwd_hdim64_bf16_split_softcap_sm80_cu_a6473388_33474cuda3std3__45__cpo4cendE
	.align		8
        /*0020*/ 	.dword	_ZN79_INTERNAL_b13ec3a6_43_flash_fwd_hdim64_bf16_split_softcap_sm80_cu_a6473388_33474cuda3std3__481_GLOBAL__N__b13ec3a6_43_flash_fwd_hdim64_bf16_split_softcap_sm80_cu_a6473388_33476ignoreE
	.align		8
        /*0028*/ 	.dword	_ZN79_INTERNAL_b13ec3a6_43_flash_fwd_hdim64_bf16_split_softcap_sm80_cu_a6473388_33474cuda3std3__419piecewise_constructE
	.align		8
        /*0030*/ 	.dword	_ZN79_INTERNAL_b13ec3a6_43_flash_fwd_hdim64_bf16_split_softcap_sm80_cu_a6473388_33474cuda3std3__48in_placeE
	.align		8
        /*0038*/ 	.dword	_ZN79_INTERNAL_b13ec3a6_43_flash_fwd_hdim64_bf16_split_softcap_sm80_cu_a6473388_33474cuda3std6ranges3__45__cpo4swapE
	.align		8
        /*0040*/ 	.dword	_ZN79_INTERNAL_b13ec3a6_43_flash_fwd_hdim64_bf16_split_softcap_sm80_cu_a6473388_33474cuda3std6ranges3__45__cpo9iter_moveE
	.align		8
        /*0048*/ 	.dword	_ZN79_INTERNAL_b13ec3a6_43_flash_fwd_hdim64_bf16_split_softcap_sm80_cu_a6473388_33474cute7productE
	.align		8
        /*0050*/ 	.dword	_ZN79_INTERNAL_b13ec3a6_43_flash_fwd_hdim64_bf16_split_softcap_sm80_cu_a6473388_33474cute1_E


//--------------------- .text._ZN7cutlass13device_kernelIN5flash19enable_sm80_to_sm89INS1_16FlashAttnFwdSm80INS1_25CollectiveMainloopFwdSm80ILi4ELi1ELb0EN4cute5tupleIJNS5_1CILi128EEENS7_ILi112EEENS7_ILi64EEEEEELi64ENS_10bfloat16_tEfNS_4arch4Sm80ELb0ELb0ELb1ELb0ELb0ELb0ELb1ELb1EEENS1_21CollectiveEpilogueFwdINS6_IJS8_SA_S9_EEENS6_IJNS7_ILi1EEESI_SI_EEESC_SE_Li128ELb0ELb1ELb1ELb0EEENS1_19SingleTileSchedulerILb0ELb1ELb1ELi128EEEEEEEEEvNT_6ParamsE --------------------------
	.section	.text._ZN7cutlass13device_kernelIN5flash19enable_sm80_to_sm89INS1_16FlashAttnFwdSm80INS1_25CollectiveMainloopFwdSm80ILi4ELi1ELb0EN4cute5tupleIJNS5_1CILi128EEENS7_ILi112EEENS7_ILi64EEEEEELi64ENS_10bfloat16_tEfNS_4arch4Sm80ELb0ELb0ELb1ELb0ELb0ELb0ELb1ELb1EEENS1_21CollectiveEpilogueFwdINS6_IJS8_SA_S9_EEENS6_IJNS7_ILi1EEESI_SI_EEESC_SE_Li128ELb0ELb1ELb1ELb0EEENS1_19SingleTileSchedulerILb0ELb1ELb1ELi128EEEEEEEEEvNT_6ParamsE,"ax",@progbits
	.align	128
.text._ZN7cutlass13device_kernelIN5flash19enable_sm80_to_sm89INS1_16FlashAttnFwdSm80INS1_25CollectiveMainloopFwdSm80ILi4ELi1ELb0EN4cute5tupleIJNS5_1CILi128EEENS7_ILi112EEENS7_ILi64EEEEEELi64ENS_10bfloat16_tEfNS_4arch4Sm80ELb0ELb0ELb1ELb0ELb0ELb0ELb1ELb1EEENS1_21CollectiveEpilogueFwdINS6_IJS8_SA_S9_EEENS6_IJNS7_ILi1EEESI_SI_EEESC_SE_Li128ELb0ELb1ELb1ELb0EEENS1_19SingleTileSchedulerILb0ELb1ELb1ELi128EEEEEEEEEvNT_6ParamsE:
        .type           _ZN7cutlass13device_kernelIN5flash19enable_sm80_to_sm89INS1_16FlashAttnFwdSm80INS1_25CollectiveMainloopFwdSm80ILi4ELi1ELb0EN4cute5tupleIJNS5_1CILi128EEENS7_ILi112EEENS7_ILi64EEEEEELi64ENS_10bfloat16_tEfNS_4arch4Sm80ELb0ELb0ELb1ELb0ELb0ELb0ELb1ELb1EEENS1_21CollectiveEpilogueFwdINS6_IJS8_SA_S9_EEENS6_IJNS7_ILi1EEESI_SI_EEESC_SE_Li128ELb0ELb1ELb1ELb0EEENS1_19SingleTileSchedulerILb0ELb1ELb1ELi128EEEEEEEEEvNT_6ParamsE,@function
        .size           _ZN7cutlass13device_kernelIN5flash19enable_sm80_to_sm89INS1_16FlashAttnFwdSm80INS1_25CollectiveMainloopFwdSm80ILi4ELi1ELb0EN4cute5tupleIJNS5_1CILi128EEENS7_ILi112EEENS7_ILi64EEEEEELi64ENS_10bfloat16_tEfNS_4arch4Sm80ELb0ELb0ELb1ELb0ELb0ELb0ELb1ELb1EEENS1_21CollectiveEpilogueFwdINS6_IJS8_SA_S9_EEENS6_IJNS7_ILi1EEESI_SI_EEESC_SE_Li128ELb0ELb1ELb1ELb0EEENS1_19SingleTileSchedulerILb0ELb1ELb1ELi128EEEEEEEEEvNT_6ParamsE,(.L_x_9 - _ZN7cutlass13device_kernelIN5flash19enable_sm80_to_sm89INS1_16FlashAttnFwdSm80INS1_25CollectiveMainloopFwdSm80ILi4ELi1ELb0EN4cute5tupleIJNS5_1CILi128EEENS7_ILi112EEENS7_ILi64EEEEEELi64ENS_10bfloat16_tEfNS_4arch4Sm80ELb0ELb0ELb1ELb0ELb0ELb0ELb1ELb1EEENS1_21CollectiveEpilogueFwdINS6_IJS8_SA_S9_EEENS6_IJNS7_ILi1EEESI_SI_EEESC_SE_Li128ELb0ELb1ELb1ELb0EEENS1_19SingleTileSchedulerILb0ELb1ELb1ELi128EEEEEEEEEvNT_6ParamsE)
        .other          _ZN7cutlass13device_kernelIN5flash19enable_sm80_to_sm89INS1_16FlashAttnFwdSm80INS1_25CollectiveMainloopFwdSm80ILi4ELi1ELb0EN4cute5tupleIJNS5_1CILi128EEENS7_ILi112EEENS7_ILi64EEEEEELi64ENS_10bfloat16_tEfNS_4arch4Sm80ELb0ELb0ELb1ELb0ELb0ELb0ELb1ELb1EEENS1_21CollectiveEpilogueFwdINS6_IJS8_SA_S9_EEENS6_IJNS7_ILi1EEESI_SI_EEESC_SE_Li128ELb0ELb1ELb1ELb0EEENS1_19SingleTileSchedulerILb0ELb1ELb1ELi128EEEEEEEEEvNT_6ParamsE,@"STO_CUDA_ENTRY STV_DEFAULT"
_ZN7cutlass13device_kernelIN5flash19enable_sm80_to_sm89INS1_16FlashAttnFwdSm80INS1_25CollectiveMainloopFwdSm80ILi4ELi1ELb0EN4cute5tupleIJNS5_1CILi128EEENS7_ILi112EEENS7_ILi64EEEEEELi64ENS_10bfloat16_tEfNS_4arch4Sm80ELb0ELb0ELb1ELb0ELb0ELb0ELb1ELb1EEENS1_21CollectiveEpilogueFwdINS6_IJS8_SA_S9_EEENS6_IJNS7_ILi1EEESI_SI_EEESC_SE_Li128ELb0ELb1ELb1ELb0EEENS1_19SingleTileSchedulerILb0ELb1ELb1ELi128EEEEEEEEEvNT_6ParamsE:
[----:B------:R-:W-:Y:S01]  /*0000*/  LDC R1, c[0x0][0x28] ;  /* 0x00000a00ff017b82 */ /* 0x000fe20000000800 */
[----:B------:R-:W-:Y:S05]  /*0010*/  EXIT ;  /* 0x000000000000794d */ /* 0x000fea0003800000 */
.L_x_0:
[----:B------:R-:W-:-:S00]  /*0020*/  BRA `(.L_x_0) ;  /* 0xfffffffc00fc7947 */ /* 0x000fc0000383ffff */
[----:B------:R-:W-:-:S00]  /*0030*/  NOP ;  /* 0x0000000000007918 */ /* 0x000fc00000000000 */
        /* <DEDUP_REMOVED lines=12> */
.L_x_9:


//--------------------- .text._ZN7cutlass13device_kernelIN5flash19enable_sm80_to_sm89INS1_16FlashAttnFwdSm80INS1_25CollectiveMainloopFwdSm80ILi4ELi1ELb0EN4cute5tupleIJNS5_1CILi128EEENS7_ILi80EEENS7_ILi64EEEEEELi64ENS_10bfloat16_tEfNS_4arch4Sm80ELb0ELb0ELb1ELb1ELb0ELb0ELb1ELb1EEENS1_21CollectiveEpilogueFwdINS6_IJS8_SA_S9_EEENS6_IJNS7_ILi1EEESI_SI_EEESC_SE_Li128ELb1ELb1ELb1ELb0EEENS1_36VarlenDynamicPersistentTileSchedulerILi128ELi80ELi128ELi128ELb1ELb1ELb0ELb0ELb1ELb1EEEEEEEEEvNT_6ParamsE --------------------------
	.section	.text._ZN7cutlass13device_kernelIN5flash19enable_sm80_to_sm89INS1_16FlashAttnFwdSm80INS1_25CollectiveMainloopFwdSm80ILi4ELi1ELb0EN4cute5tupleIJNS5_1CILi128EEENS7_ILi80EEENS7_ILi64EEEEEELi64ENS_10bfloat16_tEfNS_4arch4Sm80ELb0ELb0ELb1ELb1ELb0ELb0ELb1ELb1EEENS1_21CollectiveEpilogueFwdINS6_IJS8_SA_S9_EEENS6_IJNS7_ILi1EEESI_SI_EEESC_SE_Li128ELb1ELb1ELb1ELb0EEENS1_36VarlenDynamicPersistentTileSchedulerILi128ELi80ELi128ELi128ELb1ELb1ELb0ELb0ELb1ELb1EEEEEEEEEvNT_6ParamsE,"ax",@progbits
	.align	128
.text._ZN7cutlass13device_kernelIN5flash19enable_sm80_to_sm89INS1_16FlashAttnFwdSm80INS1_25CollectiveMainloopFwdSm80ILi4ELi1ELb0EN4cute5tupleIJNS5_1CILi128EEENS7_ILi80EEENS7_ILi64EEEEEELi64ENS_10bfloat16_tEfNS_4arch4Sm80ELb0ELb0ELb1ELb1ELb0ELb0ELb1ELb1EEENS1_21CollectiveEpilogueFwdINS6_IJS8_SA_S9_EEENS6_IJNS7_ILi1EEESI_SI_EEESC_SE_Li128ELb1ELb1ELb1ELb0EEENS1_36VarlenDynamicPersistentTileSchedulerILi128ELi80ELi128ELi128ELb1ELb1ELb0ELb0ELb1ELb1EEEEEEEEEvNT_6ParamsE:
        .type           _ZN7cutlass13device_kernelIN5flash19enable_sm80_to_sm89INS1_16FlashAttnFwdSm80INS1_25CollectiveMainloopFwdSm80ILi4ELi1ELb0EN4cute5tupleIJNS5_1CILi128EEENS7_ILi80EEENS7_ILi64EEEEEELi64ENS_10bfloat16_tEfNS_4arch4Sm80ELb0ELb0ELb1ELb1ELb0ELb0ELb1ELb1EEENS1_21CollectiveEpilogueFwdINS6_IJS8_SA_S9_EEENS6_IJNS7_ILi1EEESI_SI_EEESC_SE_Li128ELb1ELb1ELb1ELb0EEENS1_36VarlenDynamicPersistentTileSchedulerILi128ELi80ELi128ELi128ELb1ELb1ELb0ELb0ELb1ELb1EEEEEEEEEvNT_6ParamsE,@function
        .size           _ZN7cutlass13device_kernelIN5flash19enable_sm80_to_sm89INS1_16FlashAttnFwdSm80INS1_25CollectiveMainloopFwdSm80ILi4ELi1ELb0EN4cute5tupleIJNS5_1CILi128EEENS7_ILi80EEENS7_ILi64EEEEEELi64ENS_10bfloat16_tEfNS_4arch4Sm80ELb0ELb0ELb1ELb1ELb0ELb0ELb1ELb1EEENS1_21CollectiveEpilogueFwdINS6_IJS8_SA_S9_EEENS6_IJNS7_ILi1EEESI_SI_EEESC_SE_Li128ELb1ELb1ELb1ELb0EEENS1_36VarlenDynamicPersistentTileSchedulerILi128ELi80ELi128ELi128ELb1ELb1ELb0ELb0ELb1ELb1EEEEEEEEEvNT_6ParamsE,(.L_x_10 - _ZN7cutlass13device_kernelIN5flash19enable_sm80_to_sm89INS1_16FlashAttnFwdSm80INS1_25CollectiveMainloopFwdSm80ILi4ELi1ELb0EN4cute5tupleIJNS5_1CILi128EEENS7_ILi80EEENS7_ILi64EEEEEELi64ENS_10bfloat16_tEfNS_4arch4Sm80ELb0ELb0ELb1ELb1ELb0ELb0ELb1ELb1EEENS1_21CollectiveEpilogueFwdINS6_IJS8_SA_S9_EEENS6_IJNS7_ILi1EEESI_SI_EEESC_SE_Li128ELb1ELb1ELb1ELb0EEENS1_36VarlenDynamicPersistentTileSchedulerILi128ELi80ELi128ELi128ELb1ELb1ELb0ELb0ELb1ELb1EEEEEEEEEvNT_6ParamsE)
        .other          _ZN7cutlass13device_kernelIN5flash19enable_sm80_to_sm89INS1_16FlashAttnFwdSm80INS1_25CollectiveMainloopFwdSm80ILi4ELi1ELb0EN4cute5tupleIJNS5_1CILi128EEENS7_ILi80EEENS7_ILi64EEEEEELi64ENS_10bfloat16_tEfNS_4arch4Sm80ELb0ELb0ELb1ELb1ELb0ELb0ELb1ELb1EEENS1_21CollectiveEpilogueFwdINS6_IJS8_SA_S9_EEENS6_IJNS7_ILi1EEESI_SI_EEESC_SE_Li128ELb1ELb1ELb1ELb0EEENS1_36VarlenDynamicPersistentTileSchedulerILi128ELi80ELi128ELi128ELb1ELb1ELb0ELb0ELb1ELb1EEEEEEEEEvNT_6ParamsE,@"STO_CUDA_ENTRY STV_DEFAULT"
_ZN7cutlass13device_kernelIN5flash19enable_sm80_to_sm89INS1_16FlashAttnFwdSm80INS1_25CollectiveMainloopFwdSm80ILi4ELi1ELb0EN4cute5tupleIJNS5_1CILi128EEENS7_ILi80EEENS7_ILi64EEEEEELi64ENS_10bfloat16_tEfNS_4arch4Sm80ELb0ELb0ELb1ELb1ELb0ELb0ELb1ELb1EEENS1_21CollectiveEpilogueFwdINS6_IJS8_SA_S9_EEENS6_IJNS7_ILi1EEESI_SI_EEESC_SE_Li128ELb1ELb1ELb1ELb0EEENS1_36VarlenDynamicPersistentTileSchedulerILi128ELi80ELi128ELi128ELb1ELb1ELb0ELb0ELb1ELb1EEEEEEEEEvNT_6ParamsE:
[----:B------:R-:W-:Y:S01]  /*0000*/  LDC R1, c[0x0][0x28] ;  /* 0x00000a00ff017b82 */ /* 0x000fe20000000800 */
[----:B------:R-:W-:Y:S05]  /*0010*/  EXIT ;  /* 0x000000000000794d */ /* 0x000fea0003800000 */
.L_x_1:
        /* <DEDUP_REMOVED lines=14> */
.L_x_10:


//--------------------- .text._ZN7cutlass13device_kernelIN5flash19enable_sm80_to_sm89INS1_16FlashAttnFwdSm80INS1_25CollectiveMainloopFwdSm80ILi4ELi1ELb0EN4cute5tupleIJNS5_1CILi128EEENS7_ILi80EEENS7_ILi64EEEEEELi64ENS_10bfloat16_tEfNS_4arch4Sm80ELb0ELb0ELb1ELb1ELb0ELb1ELb1ELb1EEENS1_21CollectiveEpilogueFwdINS6_IJS8_SA_S9_EEENS6_IJNS7_ILi1EEESI_SI_EEESC_SE_Li128ELb1ELb1ELb1ELb0EEENS1_36VarlenDynamicPersistentTileSchedulerILi128ELi80ELi128ELi128ELb1ELb1ELb0ELb0ELb1ELb1EEEEEEEEEvNT_6ParamsE --------------------------
	.section	.text._ZN7cutlass13device_kernelIN5flash19enable_sm80_to_sm89INS1_16FlashAttnFwdSm80INS1_25CollectiveMainloopFwdSm80ILi4ELi1ELb0EN4cute5tupleIJNS5_1CILi128EEENS7_ILi80EEENS7_ILi64EEEEEELi64ENS_10bfloat16_tEfNS_4arch4Sm80ELb0ELb0ELb1ELb1ELb0ELb1ELb1ELb1EEENS1_21CollectiveEpilogueFwdINS6_IJS8_SA_S9_EEENS6_IJNS7_ILi1EEESI_SI_EEESC_SE_Li128ELb1ELb1ELb1ELb0EEENS1_36VarlenDynamicPersistentTileSchedulerILi128ELi80ELi128ELi128ELb1ELb1ELb0ELb0ELb1ELb1EEEEEEEEEvNT_6ParamsE,"ax",@progbits
	.align	128
.text._ZN7cutlass13device_kernelIN5flash19enable_sm80_to_sm89INS1_16FlashAttnFwdSm80INS1_25CollectiveMainloopFwdSm80ILi4ELi1ELb0EN4cute5tupleIJNS5_1CILi128EEENS7_ILi80EEENS7_ILi64EEEEEELi64ENS_10bfloat16_tEfNS_4arch4Sm80ELb0ELb0ELb1ELb1ELb0ELb1ELb1ELb1EEENS1_21CollectiveEpilogueFwdINS6_IJS8_SA_S9_EEENS6_IJNS7_ILi1EEESI_SI_EEESC_SE_Li128ELb1ELb1ELb1ELb0EEENS1_36VarlenDynamicPersistentTileSchedulerILi128ELi80ELi128ELi128ELb1ELb1ELb0ELb0ELb1ELb1EEEEEEEEEvNT_6ParamsE:
        .type           _ZN7cutlass13device_kernelIN5flash19enable_sm80_to_sm89INS1_16FlashAttnFwdSm80INS1_25CollectiveMainloopFwdSm80ILi4ELi1ELb0EN4cute5tupleIJNS5_1CILi128EEENS7_ILi80EEENS7_ILi64EEEEEELi64ENS_10bfloat16_tEfNS_4arch4Sm80ELb0ELb0ELb1ELb1ELb0ELb1ELb1ELb1EEENS1_21CollectiveEpilogueFwdINS6_IJS8_SA_S9_EEENS6_IJNS7_ILi1EEESI_SI_EEESC_SE_Li128ELb1ELb1ELb1ELb0EEENS1_36VarlenDynamicPersistentTileSchedulerILi128ELi80ELi128ELi128ELb1ELb1ELb0ELb0ELb1ELb1EEEEEEEEEvNT_6ParamsE,@function
        .size           _ZN7cutlass13device_kernelIN5flash19enable_sm80_to_sm89INS1_16FlashAttnFwdSm80INS1_25CollectiveMainloopFwdSm80ILi4ELi1ELb0EN4cute5tupleIJNS5_1CILi128EEENS7_ILi80EEENS7_ILi64EEEEEELi64ENS_10bfloat16_tEfNS_4arch4Sm80ELb0ELb0ELb1ELb1ELb0ELb1ELb1ELb1EEENS1_21CollectiveEpilogueFwdINS6_IJS8_SA_S9_EEENS6_IJNS7_ILi1EEESI_SI_EEESC_SE_Li128ELb1ELb1ELb1ELb0EEENS1_36VarlenDynamicPersistentTileSchedulerILi128ELi80ELi128ELi128ELb1ELb1ELb0ELb0ELb1ELb1EEEEEEEEEvNT_6ParamsE,(.L_x_11 - _ZN7cutlass13device_kernelIN5flash19enable_sm80_to_sm89INS1_16FlashAttnFwdSm80INS1_25CollectiveMainloopFwdSm80ILi4ELi1ELb0EN4cute5tupleIJNS5_1CILi128EEENS7_ILi80EEENS7_ILi64EEEEEELi64ENS_10bfloat16_tEfNS_4arch4Sm80ELb0ELb0ELb1ELb1ELb0ELb1ELb1ELb1EEENS1_21CollectiveEpilogueFwdINS6_IJS8_SA_S9_EEENS6_IJNS7_ILi1EEESI_SI_EEESC_SE_Li128ELb1ELb1ELb1ELb0EEENS1_36VarlenDynamicPersistentTileSchedulerILi128ELi80ELi128ELi128ELb1ELb1ELb0ELb0ELb1ELb1EEEEEEEEEvNT_6ParamsE)
        .other          _ZN7cutlass13device_kernelIN5flash19enable_sm80_to_sm89INS1_16FlashAttnFwdSm80INS1_25CollectiveMainloopFwdSm80ILi4ELi1ELb0EN4cute5tupleIJNS5_1CILi128EEENS7_ILi80EEENS7_ILi64EEEEEELi64ENS_10bfloat16_tEfNS_4arch4Sm80ELb0ELb0ELb1ELb1ELb0ELb1ELb1ELb1EEENS1_21CollectiveEpilogueFwdINS6_IJS8_SA_S9_EEENS6_IJNS7_ILi1EEESI_SI_EEESC_SE_Li128ELb1ELb1ELb1ELb0EEENS1_36VarlenDynamicPersistentTileSchedulerILi128ELi80ELi128ELi128ELb1ELb1ELb0ELb0ELb1ELb1EEEEEEEEEvNT_6ParamsE,@"STO_CUDA_ENTRY STV_DEFAULT"
_ZN7cutlass13device_kernelIN5flash19enable_sm80_to_sm89INS1_16FlashAttnFwdSm80INS1_25CollectiveMainloopFwdSm80ILi4ELi1ELb0EN4cute5tupleIJNS5_1CILi128EEENS7_ILi80EEENS7_ILi64EEEEEELi64ENS_10bfloat16_tEfNS_4arch4Sm80ELb0ELb0ELb1ELb1ELb0ELb1ELb1ELb1EEENS1_21CollectiveEpilogueFwdINS6_IJS8_SA_S9_EEENS6_IJNS7_ILi1EEESI_SI_EEESC_SE_Li128ELb1ELb1ELb1ELb0EEENS1_36VarlenDynamicPersistentTileSchedulerILi128ELi80ELi128ELi128ELb1ELb1ELb0ELb0ELb1ELb1EEEEEEEEEvNT_6ParamsE:
[----:B------:R-:W-:Y:S01]  /*0000*/  LDC R1, c[0x0][0x28] ;  /* 0x00000a00ff017b82 */ /* 0x000fe20000000800 */
[----:B------:R-:W-:Y:S05]  /*0010*/  EXIT ;  /* 0x000000000000794d */ /* 0x000fea0003800000 */
.L_x_2:
        /* <DEDUP_REMOVED lines=14> */
.L_x_11:


//--------------------- .text._ZN7cutlass13device_kernelIN5flash19enable_sm80_to_sm89INS1_16FlashAttnFwdSm80INS1_25CollectiveMainloopFwdSm80ILi4ELi1ELb0EN4cute5tupleIJNS5_1CILi128EEENS7_ILi96EEENS7_ILi64EEEEEELi64ENS_10bfloat16_tEfNS_4arch4Sm80ELb0ELb1ELb1ELb0ELb0ELb0ELb1ELb1EEENS1_21CollectiveEpilogueFwdINS6_IJS8_SA_S9_EEENS6_IJNS7_ILi1EEESI_SI_EEESC_SE_Li128ELb0ELb1ELb1ELb0EEENS1_19SingleTileSchedulerILb0ELb1ELb1ELi128EEEEEEEEEvNT_6ParamsE --------------------------
	.section	.text._ZN7cutlass13device_kernelIN5flash19enable_sm80_to_sm89INS1_16FlashAttnFwdSm80INS1_25CollectiveMainloopFwdSm80ILi4ELi1ELb0EN4cute5tupleIJNS5_1CILi128EEENS7_ILi96EEENS7_ILi64EEEEEELi64ENS_10bfloat16_tEfNS_4arch4Sm80ELb0ELb1ELb1ELb0ELb0ELb0ELb1ELb1EEENS1_21CollectiveEpilogueFwdINS6_IJS8_SA_S9_EEENS6_IJNS7_ILi1EEESI_SI_EEESC_SE_Li128ELb0ELb1ELb1ELb0EEENS1_19SingleTileSchedulerILb0ELb1ELb1ELi128EEEEEEEEEvNT_6ParamsE,"ax",@progbits
	.align	128
.text._ZN7cutlass13device_kernelIN5flash19enable_sm80_to_sm89INS1_16FlashAttnFwdSm80INS1_25CollectiveMainloopFwdSm80ILi4ELi1ELb0EN4cute5tupleIJNS5_1CILi128EEENS7_ILi96EEENS7_ILi64EEEEEELi64ENS_10bfloat16_tEfNS_4arch4Sm80ELb0ELb1ELb1ELb0ELb0ELb0ELb1ELb1EEENS1_21CollectiveEpilogueFwdINS6_IJS8_SA_S9_EEENS6_IJNS7_ILi1EEESI_SI_EEESC_SE_Li128ELb0ELb1ELb1ELb0EEENS1_19SingleTileSchedulerILb0ELb1ELb1ELi128EEEEEEEEEvNT_6ParamsE:
        .type           _ZN7cutlass13device_kernelIN5flash19enable_sm80_to_sm89INS1_16FlashAttnFwdSm80INS1_25CollectiveMainloopFwdSm80ILi4ELi1ELb0EN4cute5tupleIJNS5_1CILi128EEENS7_ILi96EEENS7_ILi64EEEEEELi64ENS_10bfloat16_tEfNS_4arch4Sm80ELb0ELb1ELb1ELb0ELb0ELb0ELb1ELb1EEENS1_21CollectiveEpilogueFwdINS6_IJS8_SA_S9_EEENS6_IJNS7_ILi1EEESI_SI_EEESC_SE_Li128ELb0ELb1ELb1ELb0EEENS1_19SingleTileSchedulerILb0ELb1ELb1ELi128EEEEEEEEEvNT_6ParamsE,@function
        .size           _ZN7cutlass13device_kernelIN5flash19enable_sm80_to_sm89INS1_16FlashAttnFwdSm80INS1_25CollectiveMainloopFwdSm80ILi4ELi1ELb0EN4cute5tupleIJNS5_1CILi128EEENS7_ILi96EEENS7_ILi64EEEEEELi64ENS_10bfloat16_tEfNS_4arch4Sm80ELb0ELb1ELb1ELb0ELb0ELb0ELb1ELb1EEENS1_21CollectiveEpilogueFwdINS6_IJS8_SA_S9_EEENS6_IJNS7_ILi1EEESI_SI_EEESC_SE_Li128ELb0ELb1ELb1ELb0EEENS1_19SingleTileSchedulerILb0ELb1ELb1ELi128EEEEEEEEEvNT_6ParamsE,(.L_x_12 - _ZN7cutlass13device_kernelIN5flash19enable_sm80_to_sm89INS1_16FlashAttnFwdSm80INS1_25CollectiveMainloopFwdSm80ILi4ELi1ELb0EN4cute5tupleIJNS5_1CILi128EEENS7_ILi96EEENS7_ILi64EEEEEELi64ENS_10bfloat16_tEfNS_4arch4Sm80ELb0ELb1ELb1ELb0ELb0ELb0ELb1ELb1EEENS1_21CollectiveEpilogueFwdINS6_IJS8_SA_S9_EEENS6_IJNS7_ILi1EEESI_SI_EEESC_SE_Li128ELb0ELb1ELb1ELb0EEENS1_19SingleTileSchedulerILb0ELb1ELb1ELi128EEEEEEEEEvNT_6ParamsE)
        .other          _ZN7cutlass13device_kernelIN5flash19enable_sm80_to_sm89INS1_16FlashAttnFwdSm80INS1_25CollectiveMainloopFwdSm80ILi4ELi1ELb0EN4cute5tupleIJNS5_1CILi128EEENS7_ILi96EEENS7_ILi64EEEEEELi64ENS_10bfloat16_tEfNS_4arch4Sm80ELb0ELb1ELb1ELb0ELb0ELb0ELb1ELb1EEENS1_21CollectiveEpilogueFwdINS6_IJS8_SA_S9_EEENS6_IJNS7_ILi1EEESI_SI_EEESC_SE_Li128ELb0ELb1ELb1ELb0EEENS1_19SingleTileSchedulerILb0ELb1ELb1ELi128EEEEEEEEEvNT_6ParamsE,@"STO_CUDA_ENTRY STV_DEFAULT"
_ZN7cutlass13device_kernelIN5flash19enable_sm80_to_sm89INS1_16FlashAttnFwdSm80INS1_25CollectiveMainloopFwdSm80ILi4ELi1ELb0EN4cute5tupleIJNS5_1CILi128EEENS7_ILi96EEENS7_ILi64EEEEEELi64ENS_10bfloat16_tEfNS_4arch4Sm80ELb0ELb1ELb1ELb0ELb0ELb0ELb1ELb1EEENS1_21CollectiveEpilogueFwdINS6_IJS8_SA_S9_EEENS6_IJNS7_ILi1EEESI_SI_EEESC_SE_Li128ELb0ELb1ELb1ELb0EEENS1_19SingleTileSchedulerILb0ELb1ELb1ELi128EEEEEEEEEvNT_6ParamsE:
[----:B------:R-:W-:Y:S01]  /*0000*/  LDC R1, c[0x0][0x28] ;  /* 0x00000a00ff017b82 */ /* 0x000fe20000000800 */
[----:B------:R-:W-:Y:S05]  /*0010*/  EXIT ;  /* 0x000000000000794d */ /* 0x000fea0003800000 */
.L_x_3:
        /* <DEDUP_REMOVED lines=14> */
.L_x_12:


//--------------------- .text._ZN7cutlass13device_kernelIN5flash19enable_sm80_to_sm89INS1_16FlashAttnFwdSm80INS1_25CollectiveMainloopFwdSm80ILi4ELi1ELb0EN4cute5tupleIJNS5_1CILi128EEENS7_ILi80EEENS7_ILi64EEEEEELi64ENS_10bfloat16_tEfNS_4arch4Sm80ELb0ELb1ELb1ELb1ELb0ELb0ELb1ELb1EEENS1_21CollectiveEpilogueFwdINS6_IJS8_SA_S9_EEENS6_IJNS7_ILi1EEESI_SI_EEESC_SE_Li128ELb1ELb1ELb1ELb0EEENS1_36VarlenDynamicPersistentTileSchedulerILi128ELi80ELi128ELi128ELb1ELb1ELb0ELb1ELb0ELb1EEEEEEEEEvNT_6ParamsE --------------------------
	.section	.text._ZN7cutlass13device_kernelIN5flash19enable_sm80_to_sm89INS1_16FlashAttnFwdSm80INS1_25CollectiveMainloopFwdSm80ILi4ELi1ELb0EN4cute5tupleIJNS5_1CILi128EEENS7_ILi80EEENS7_ILi64EEEEEELi64ENS_10bfloat16_tEfNS_4arch4Sm80ELb0ELb1ELb1ELb1ELb0ELb0ELb1ELb1EEENS1_21CollectiveEpilogueFwdINS6_IJS8_SA_S9_EEENS6_IJNS7_ILi1EEESI_SI_EEESC_SE_Li128ELb1ELb1ELb1ELb0EEENS1_36VarlenDynamicPersistentTileSchedulerILi128ELi80ELi128ELi128ELb1ELb1ELb0ELb1ELb0ELb1EEEEEEEEEvNT_6ParamsE,"ax",@progbits
	.align	128
.text._ZN7cutlass13device_kernelIN5flash19enable_sm80_to_sm89INS1_16FlashAttnFwdSm80INS1_25CollectiveMainloopFwdSm80ILi4ELi1ELb0EN4cute5tupleIJNS5_1CILi128EEENS7_ILi80EEENS7_ILi64EEEEEELi64ENS_10bfloat16_tEfNS_4arch4Sm80ELb0ELb1ELb1ELb1ELb0ELb0ELb1ELb1EEENS1_21CollectiveEpilogueFwdINS6_IJS8_SA_S9_EEENS6_IJNS7_ILi1EEESI_SI_EEESC_SE_Li128ELb1ELb1ELb1ELb0EEENS1_36VarlenDynamicPersistentTileSchedulerILi128ELi80ELi128ELi128ELb1ELb1ELb0ELb1ELb0ELb1EEEEEEEEEvNT_6ParamsE:
        .type           _ZN7cutlass13device_kernelIN5flash19enable_sm80_to_sm89INS1_16FlashAttnFwdSm80INS1_25CollectiveMainloopFwdSm80ILi4ELi1ELb0EN4cute5tupleIJNS5_1CILi128EEENS7_ILi80EEENS7_ILi64EEEEEELi64ENS_10bfloat16_tEfNS_4arch4Sm80ELb0ELb1ELb1ELb1ELb0ELb0ELb1ELb1EEENS1_21CollectiveEpilogueFwdINS6_IJS8_SA_S9_EEENS6_IJNS7_ILi1EEESI_SI_EEESC_SE_Li128ELb1ELb1ELb1ELb0EEENS1_36VarlenDynamicPersistentTileSchedulerILi128ELi80ELi128ELi128ELb1ELb1ELb0ELb1ELb0ELb1EEEEEEEEEvNT_6ParamsE,@function
        .size           _ZN7cutlass13device_kernelIN5flash19enable_sm80_to_sm89INS1_16FlashAttnFwdSm80INS1_25CollectiveMainloopFwdSm80ILi4ELi1ELb0EN4cute5tupleIJNS5_1CILi128EEENS7_ILi80EEENS7_ILi64EEEEEELi64ENS_10bfloat16_tEfNS_4arch4Sm80ELb0ELb1ELb1ELb1ELb0ELb0ELb1ELb1EEENS1_21CollectiveEpilogueFwdINS6_IJS8_SA_S9_EEENS6_IJNS7_ILi1EEESI_SI_EEESC_SE_Li128ELb1ELb1ELb1ELb0EEENS1_36VarlenDynamicPersistentTileSchedulerILi128ELi80ELi128ELi128ELb1ELb1ELb0ELb1ELb0ELb1EEEEEEEEEvNT_6ParamsE,(.L_x_13 - _ZN7cutlass13device_kernelIN5flash19enable_sm80_to_sm89INS1_16FlashAttnFwdSm80INS1_25CollectiveMainloopFwdSm80ILi4ELi1ELb0EN4cute5tupleIJNS5_1CILi128EEENS7_ILi80EEENS7_ILi64EEEEEELi64ENS_10bfloat16_tEfNS_4arch4Sm80ELb0ELb1ELb1ELb1ELb0ELb0ELb1ELb1EEENS1_21CollectiveEpilogueFwdINS6_IJS8_SA_S9_EEENS6_IJNS7_ILi1EEESI_SI_EEESC_SE_Li128ELb1ELb1ELb1ELb0EEENS1_36VarlenDynamicPersistentTileSchedulerILi128ELi80ELi128ELi128ELb1ELb1ELb0ELb1ELb0ELb1EEEEEEEEEvNT_6ParamsE)
        .other          _ZN7cutlass13device_kernelIN5flash19enable_sm80_to_sm89INS1_16FlashAttnFwdSm80INS1_25CollectiveMainloopFwdSm80ILi4ELi1ELb0EN4cute5tupleIJNS5_1CILi128EEENS7_ILi80EEENS7_ILi64EEEEEELi64ENS_10bfloat16_tEfNS_4arch4Sm80ELb0ELb1ELb1ELb1ELb0ELb0ELb1ELb1EEENS1_21CollectiveEpilogueFwdINS6_IJS8_SA_S9_EEENS6_IJNS7_ILi1EEESI_SI_EEESC_SE_Li128ELb1ELb1ELb1ELb0EEENS1_36VarlenDynamicPersistentTileSchedulerILi128ELi80ELi128ELi128ELb1ELb1ELb0ELb1ELb0ELb1EEEEEEEEEvNT_6ParamsE,@"STO_CUDA_ENTRY STV_DEFAULT"
_ZN7cutlass13device_kernelIN5flash19enable_sm80_to_sm89INS1_16FlashAttnFwdSm80INS1_25CollectiveMainloopFwdSm80ILi4ELi1ELb0EN4cute5tupleIJNS5_1CILi128EEENS7_ILi80EEENS7_ILi64EEEEEELi64ENS_10bfloat16_tEfNS_4arch4Sm80ELb0ELb1ELb1ELb1ELb0ELb0ELb1ELb1EEENS1_21CollectiveEpilogueFwdINS6_IJS8_SA_S9_EEENS6_IJNS7_ILi1EEESI_SI_EEESC_SE_Li128ELb1ELb1ELb1ELb0EEENS1_36VarlenDynamicPersistentTileSchedulerILi128ELi80ELi128ELi128ELb1ELb1ELb0ELb1ELb0ELb1EEEEEEEEEvNT_6ParamsE:
[----:B------:R-:W-:Y:S01]  /*0000*/  LDC R1, c[0x0][0x28] ;  /* 0x00000a00ff017b82 */ /* 0x000fe20000000800 */
[----:B------:R-:W-:Y:S05]  /*0010*/  EXIT ;  /* 0x000000000000794d */ /* 0x000fea0003800000 */
.L_x_4:
        /* <DEDUP_REMOVED lines=14> */
.L_x_13:


//--------------------- .text._ZN7cutlass13device_kernelIN5flash19enable_sm80_to_sm89INS1_16FlashAttnFwdSm80INS1_25CollectiveMainloopFwdSm80ILi4ELi1ELb0EN4cute5tupleIJNS5_1CILi128EEENS7_ILi80EEENS7_ILi64EEEEEELi64ENS_10bfloat16_tEfNS_4arch4Sm80ELb0ELb1ELb1ELb1ELb0ELb1ELb1ELb1EEENS1_21CollectiveEpilogueFwdINS6_IJS8_SA_S9_EEENS6_IJNS7_ILi1EEESI_SI_EEESC_SE_Li128ELb1ELb1ELb1ELb0EEENS1_36VarlenDynamicPersistentTileSchedulerILi128ELi80ELi128ELi128ELb1ELb1ELb0ELb1ELb0ELb1EEEEEEEEEvNT_6ParamsE --------------------------
	.section	.text._ZN7cutlass13device_kernelIN5flash19enable_sm80_to_sm89INS1_16FlashAttnFwdSm80INS1_25CollectiveMainloopFwdSm80ILi4ELi1ELb0EN4cute5tupleIJNS5_1CILi128EEENS7_ILi80EEENS7_ILi64EEEEEELi64ENS_10bfloat16_tEfNS_4arch4Sm80ELb0ELb1ELb1ELb1ELb0ELb1ELb1ELb1EEENS1_21CollectiveEpilogueFwdINS6_IJS8_SA_S9_EEENS6_IJNS7_ILi1EEESI_SI_EEESC_SE_Li128ELb1ELb1ELb1ELb0EEENS1_36VarlenDynamicPersistentTileSchedulerILi128ELi80ELi128ELi128ELb1ELb1ELb0ELb1ELb0ELb1EEEEEEEEEvNT_6ParamsE,"ax",@progbits
	.align	128
.text._ZN7cutlass13device_kernelIN5flash19enable_sm80_to_sm89INS1_16FlashAttnFwdSm80INS1_25CollectiveMainloopFwdSm80ILi4ELi1ELb0EN4cute5tupleIJNS5_1CILi128EEENS7_ILi80EEENS7_ILi64EEEEEELi64ENS_10bfloat16_tEfNS_4arch4Sm80ELb0ELb1ELb1ELb1ELb0ELb1ELb1ELb1EEENS1_21CollectiveEpilogueFwdINS6_IJS8_SA_S9_EEENS6_IJNS7_ILi1EEESI_SI_EEESC_SE_Li128ELb1ELb1ELb1ELb0EEENS1_36VarlenDynamicPersistentTileSchedulerILi128ELi80ELi128ELi128ELb1ELb1ELb0ELb1ELb0ELb1EEEEEEEEEvNT_6ParamsE:
        .type           _ZN7cutlass13device_kernelIN5flash19enable_sm80_to_sm89INS1_16FlashAttnFwdSm80INS1_25CollectiveMainloopFwdSm80ILi4ELi1ELb0EN4cute5tupleIJNS5_1CILi128EEENS7_ILi80EEENS7_ILi64EEEEEELi64ENS_10bfloat16_tEfNS_4arch4Sm80ELb0ELb1ELb1ELb1ELb0ELb1ELb1ELb1EEENS1_21CollectiveEpilogueFwdINS6_IJS8_SA_S9_EEENS6_IJNS7_ILi1EEESI_SI_EEESC_SE_Li128ELb1ELb1ELb1ELb0EEENS1_36VarlenDynamicPersistentTileSchedulerILi128ELi80ELi128ELi128ELb1ELb1ELb0ELb1ELb0ELb1EEEEEEEEEvNT_6ParamsE,@function
        .size           _ZN7cutlass13device_kernelIN5flash19enable_sm80_to_sm89INS1_16FlashAttnFwdSm80INS1_25CollectiveMainloopFwdSm80ILi4ELi1ELb0EN4cute5tupleIJNS5_1CILi128EEENS7_ILi80EEENS7_ILi64EEEEEELi64ENS_10bfloat16_tEfNS_4arch4Sm80ELb0ELb1ELb1ELb1ELb0ELb1ELb1ELb1EEENS1_21CollectiveEpilogueFwdINS6_IJS8_SA_S9_EEENS6_IJNS7_ILi1EEESI_SI_EEESC_SE_Li128ELb1ELb1ELb1ELb0EEENS1_36VarlenDynamicPersistentTileSchedulerILi128ELi80ELi128ELi128ELb1ELb1ELb0ELb1ELb0ELb1EEEEEEEEEvNT_6ParamsE,(.L_x_14 - _ZN7cutlass13device_kernelIN5flash19enable_sm80_to_sm89INS1_16FlashAttnFwdSm80INS1_25CollectiveMainloopFwdSm80ILi4ELi1ELb0EN4cute5tupleIJNS5_1CILi128EEENS7_ILi80EEENS7_ILi64EEEEEELi64ENS_10bfloat16_tEfNS_4arch4Sm80ELb0ELb1ELb1ELb1ELb0ELb1ELb1ELb1EEENS1_21CollectiveEpilogueFwdINS6_IJS8_SA_S9_EEENS6_IJNS7_ILi1EEESI_SI_EEESC_SE_Li128ELb1ELb1ELb1ELb0EEENS1_36VarlenDynamicPersistentTileSchedulerILi128ELi80ELi128ELi128ELb1ELb1ELb0ELb1ELb0ELb1EEEEEEEEEvNT_6ParamsE)
        .other          _ZN7cutlass13device_kernelIN5flash19enable_sm80_to_sm89INS1_16FlashAttnFwdSm80INS1_25CollectiveMainloopFwdSm80ILi4ELi1ELb0EN4cute5tupleIJNS5_1CILi128EEENS7_ILi80EEENS7_ILi64EEEEEELi64ENS_10bfloat16_tEfNS_4arch4Sm80ELb0ELb1ELb1ELb1ELb0ELb1ELb1ELb1EEENS1_21CollectiveEpilogueFwdINS6_IJS8_SA_S9_EEENS6_IJNS7_ILi1EEESI_SI_EEESC_SE_Li128ELb1ELb1ELb1ELb0EEENS1_36VarlenDynamicPersistentTileSchedulerILi128ELi80ELi128ELi128ELb1ELb1ELb0ELb1ELb0ELb1EEEEEEEEEvNT_6ParamsE,@"STO_CUDA_ENTRY STV_DEFAULT"
_ZN7cutlass13device_kernelIN5flash19enable_sm80_to_sm89INS1_16FlashAttnFwdSm80INS1_25CollectiveMainloopFwdSm80ILi4ELi1ELb0EN4cute5tupleIJNS5_1CILi128EEENS7_ILi80EEENS7_ILi64EEEEEELi64ENS_10bfloat16_tEfNS_4arch4Sm80ELb0ELb1ELb1ELb1ELb0ELb1ELb1ELb1EEENS1_21CollectiveEpilogueFwdINS6_IJS8_SA_S9_EEENS6_IJNS7_ILi1EEESI_SI_EEESC_SE_Li128ELb1ELb1ELb1ELb0EEENS1_36VarlenDynamicPersistentTileSchedulerILi128ELi80ELi128ELi128ELb1ELb1ELb0ELb1ELb0ELb1EEEEEEEEEvNT_6ParamsE:
[----:B------:R-:W-:Y:S01]  /*0000*/  LDC R1, c[0x0][0x28] ;  /* 0x00000a00ff017b82 */ /* 0x000fe20000000800 */
[----:B------:R-:W-:Y:S05]  /*0010*/  EXIT ;  /* 0x000000000000794d */ /* 0x000fea0003800000 */
.L_x_5:
        /* <DEDUP_REMOVED lines=14> */
.L_x_14:


//--------------------- .text._ZN7cutlass13device_kernelIN5flash19enable_sm80_to_sm89INS1_16FlashAttnFwdSm80INS1_25CollectiveMainloopFwdSm80ILi4ELi1ELb0EN4cute5tupleIJNS5_1CILi128EEENS7_ILi112EEENS7_ILi64EEEEEELi64ENS_10bfloat16_tEfNS_4arch4Sm80ELb1ELb0ELb1ELb0ELb0ELb0ELb1ELb1EEENS1_21CollectiveEpilogueFwdINS6_IJS8_SA_S9_EEENS6_IJNS7_ILi1EEESI_SI_EEESC_SE_Li128ELb0ELb1ELb1ELb0EEENS1_30DynamicPersistentTileSchedulerILi128ELi128ELb1ELb1ELb0EEEEEEEEEvNT_6ParamsE --------------------------
	.section	.text._ZN7cutlass13device_kernelIN5flash19enable_sm80_to_sm89INS1_16FlashAttnFwdSm80INS1_25CollectiveMainloopFwdSm80ILi4ELi1ELb0EN4cute5tupleIJNS5_1CILi128EEENS7_ILi112EEENS7_ILi64EEEEEELi64ENS_10bfloat16_tEfNS_4arch4Sm80ELb1ELb0ELb1ELb0ELb0ELb0ELb1ELb1EEENS1_21CollectiveEpilogueFwdINS6_IJS8_SA_S9_EEENS6_IJNS7_ILi1EEESI_SI_EEESC_SE_Li128ELb0ELb1ELb1ELb0EEENS1_30DynamicPersistentTileSchedulerILi128ELi128ELb1ELb1ELb0EEEEEEEEEvNT_6ParamsE,"ax",@progbits
	.align	128
.text._ZN7cutlass13device_kernelIN5flash19enable_sm80_to_sm89INS1_16FlashAttnFwdSm80INS1_25CollectiveMainloopFwdSm80ILi4ELi1ELb0EN4cute5tupleIJNS5_1CILi128EEENS7_ILi112EEENS7_ILi64EEEEEELi64ENS_10bfloat16_tEfNS_4arch4Sm80ELb1ELb0ELb1ELb0ELb0ELb0ELb1ELb1EEENS1_21CollectiveEpilogueFwdINS6_IJS8_SA_S9_EEENS6_IJNS7_ILi1EEESI_SI_EEESC_SE_Li128ELb0ELb1ELb1ELb0EEENS1_30DynamicPersistentTileSchedulerILi128ELi128ELb1ELb1ELb0EEEEEEEEEvNT_6ParamsE:
        .type           _ZN7cutlass13device_kernelIN5flash19enable_sm80_to_sm89INS1_16FlashAttnFwdSm80INS1_25CollectiveMainloopFwdSm80ILi4ELi1ELb0EN4cute5tupleIJNS5_1CILi128EEENS7_ILi112EEENS7_ILi64EEEEEELi64ENS_10bfloat16_tEfNS_4arch4Sm80ELb1ELb0ELb1ELb0ELb0ELb0ELb1ELb1EEENS1_21CollectiveEpilogueFwdINS6_IJS8_SA_S9_EEENS6_IJNS7_ILi1EEESI_SI_EEESC_SE_Li128ELb0ELb1ELb1ELb0EEENS1_30DynamicPersistentTileSchedulerILi128ELi128ELb1ELb1ELb0EEEEEEEEEvNT_6ParamsE,@function
        .size           _ZN7cutlass13device_kernelIN5flash19enable_sm80_to_sm89INS1_16FlashAttnFwdSm80INS1_25CollectiveMainloopFwdSm80ILi4ELi1ELb0EN4cute5tupleIJNS5_1CILi128EEENS7_ILi112EEENS7_ILi64EEEEEELi64ENS_10bfloat16_tEfNS_4arch4Sm80ELb1ELb0ELb1ELb0ELb0ELb0ELb1ELb1EEENS1_21CollectiveEpilogueFwdINS6_IJS8_SA_S9_EEENS6_IJNS7_ILi1EEESI_SI_EEESC_SE_Li128ELb0ELb1ELb1ELb0EEENS1_30DynamicPersistentTileSchedulerILi128ELi128ELb1ELb1ELb0EEEEEEEEEvNT_6ParamsE,(.L_x_15 - _ZN7cutlass13device_kernelIN5flash19enable_sm80_to_sm89INS1_16FlashAttnFwdSm80INS1_25CollectiveMainloopFwdSm80ILi4ELi1ELb0EN4cute5tupleIJNS5_1CILi128EEENS7_ILi112EEENS7_ILi64EEEEEELi64ENS_10bfloat16_tEfNS_4arch4Sm80ELb1ELb0ELb1ELb0ELb0ELb0ELb1ELb1EEENS1_21CollectiveEpilogueFwdINS6_IJS8_SA_S9_EEENS6_IJNS7_ILi1EEESI_SI_EEESC_SE_Li128ELb0ELb1ELb1ELb0EEENS1_30DynamicPersistentTileSchedulerILi128ELi128ELb1ELb1ELb0EEEEEEEEEvNT_6ParamsE)
        .other          _ZN7cutlass13device_kernelIN5flash19enable_sm80_to_sm89INS1_16FlashAttnFwdSm80INS1_25CollectiveMainloopFwdSm80ILi4ELi1ELb0EN4cute5tupleIJNS5_1CILi128EEENS7_ILi112EEENS7_ILi64EEEEEELi64ENS_10bfloat16_tEfNS_4arch4Sm80ELb1ELb0ELb1ELb0ELb0ELb0ELb1ELb1EEENS1_21CollectiveEpilogueFwdINS6_IJS8_SA_S9_EEENS6_IJNS7_ILi1EEESI_SI_EEESC_SE_Li128ELb0ELb1ELb1ELb0EEENS1_30DynamicPersistentTileSchedulerILi128ELi128ELb1ELb1ELb0EEEEEEEEEvNT_6ParamsE,@"STO_CUDA_ENTRY STV_DEFAULT"
_ZN7cutlass13device_kernelIN5flash19enable_sm80_to_sm89INS1_16FlashAttnFwdSm80INS1_25CollectiveMainloopFwdSm80ILi4ELi1ELb0EN4cute5tupleIJNS5_1CILi128EEENS7_ILi112EEENS7_ILi64EEEEEELi64ENS_10bfloat16_tEfNS_4arch4Sm80ELb1ELb0ELb1ELb0ELb0ELb0ELb1ELb1EEENS1_21CollectiveEpilogueFwdINS6_IJS8_SA_S9_EEENS6_IJNS7_ILi1EEESI_SI_EEESC_SE_Li128ELb0ELb1ELb1ELb0EEENS1_30DynamicPersistentTileSchedulerILi128ELi128ELb1ELb1ELb0EEEEEEEEEvNT_6ParamsE:
[----:B------:R-:W-:Y:S01]  /*0000*/  LDC R1, c[0x0][0x28] ;  /* 0x00000a00ff017b82 */ /* 0x000fe20000000800 */
[----:B------:R-:W-:Y:S05]  /*0010*/  EXIT ;  /* 0x000000000000794d */ /* 0x000fea0003800000 */
.L_x_6:
        /* <DEDUP_REMOVED lines=14> */
.L_x_15:


//--------------------- .text._ZN7cutlass13device_kernelIN5flash19enable_sm80_to_sm89INS1_16FlashAttnFwdSm80INS1_25CollectiveMainloopFwdSm80ILi4ELi1ELb0EN4cute5tupleIJNS5_1CILi128EEENS7_ILi80EEENS7_ILi64EEEEEELi64ENS_10bfloat16_tEfNS_4arch4Sm80ELb1ELb0ELb1ELb1ELb0ELb0ELb1ELb1EEENS1_21CollectiveEpilogueFwdINS6_IJS8_SA_S9_EEENS6_IJNS7_ILi1EEESI_SI_EEESC_SE_Li128ELb1ELb1ELb1ELb0EEENS1_36VarlenDynamicPersistentTileSchedulerILi128ELi80ELi128ELi128ELb1ELb1ELb0ELb1ELb1ELb1EEEEEEEEEvNT_6ParamsE --------------------------
	.section	.text._ZN7cutlass13device_kernelIN5flash19enable_sm80_to_sm89INS1_16FlashAttnFwdSm80INS1_25CollectiveMainloopFwdSm80ILi4ELi1ELb0EN4cute5tupleIJNS5_1CILi128EEENS7_ILi80EEENS7_ILi64EEEEEELi64ENS_10bfloat16_tEfNS_4arch4Sm80ELb1ELb0ELb1ELb1ELb0ELb0ELb1ELb1EEENS1_21CollectiveEpilogueFwdINS6_IJS8_SA_S9_EEENS6_IJNS7_ILi1EEESI_SI_EEESC_SE_Li128ELb1ELb1ELb1ELb0EEENS1_36VarlenDynamicPersistentTileSchedulerILi128ELi80ELi128ELi128ELb1ELb1ELb0ELb1ELb1ELb1EEEEEEEEEvNT_6ParamsE,"ax",@progbits
	.align	128
.text._ZN7cutlass13device_kernelIN5flash19enable_sm80_to_sm89INS1_16FlashAttnFwdSm80INS1_25CollectiveMainloopFwdSm80ILi4ELi1ELb0EN4cute5tupleIJNS5_1CILi128EEENS7_ILi80EEENS7_ILi64EEEEEELi64ENS_10bfloat16_tEfNS_4arch4Sm80ELb1ELb0ELb1ELb1ELb0ELb0ELb1ELb1EEENS1_21CollectiveEpilogueFwdINS6_IJS8_SA_S9_EEENS6_IJNS7_ILi1EEESI_SI_EEESC_SE_Li128ELb1ELb1ELb1ELb0EEENS1_36VarlenDynamicPersistentTileSchedulerILi128ELi80ELi128ELi128ELb1ELb1ELb0ELb1ELb1ELb1EEEEEEEEEvNT_6ParamsE:
        .type           _ZN7cutlass13device_kernelIN5flash19enable_sm80_to_sm89INS1_16FlashAttnFwdSm80INS1_25CollectiveMainloopFwdSm80ILi4ELi1ELb0EN4cute5tupleIJNS5_1CILi128EEENS7_ILi80EEENS7_ILi64EEEEEELi64ENS_10bfloat16_tEfNS_4arch4Sm80ELb1ELb0ELb1ELb1ELb0ELb0ELb1ELb1EEENS1_21CollectiveEpilogueFwdINS6_IJS8_SA_S9_EEENS6_IJNS7_ILi1EEESI_SI_EEESC_SE_Li128ELb1ELb1ELb1ELb0EEENS1_36VarlenDynamicPersistentTileSchedulerILi128ELi80ELi128ELi128ELb1ELb1ELb0ELb1ELb1ELb1EEEEEEEEEvNT_6ParamsE,@function
        .size           _ZN7cutlass13device_kernelIN5flash19enable_sm80_to_sm89INS1_16FlashAttnFwdSm80INS1_25CollectiveMainloopFwdSm80ILi4ELi1ELb0EN4cute5tupleIJNS5_1CILi128EEENS7_ILi80EEENS7_ILi64EEEEEELi64ENS_10bfloat16_tEfNS_4arch4Sm80ELb1ELb0ELb1ELb1ELb0ELb0ELb1ELb1EEENS1_21CollectiveEpilogueFwdINS6_IJS8_SA_S9_EEENS6_IJNS7_ILi1EEESI_SI_EEESC_SE_Li128ELb1ELb1ELb1ELb0EEENS1_36VarlenDynamicPersistentTileSchedulerILi128ELi80ELi128ELi128ELb1ELb1ELb0ELb1ELb1ELb1EEEEEEEEEvNT_6ParamsE,(.L_x_16 - _ZN7cutlass13device_kernelIN5flash19enable_sm80_to_sm89INS1_16FlashAttnFwdSm80INS1_25CollectiveMainloopFwdSm80ILi4ELi1ELb0EN4cute5tupleIJNS5_1CILi128EEENS7_ILi80EEENS7_ILi64EEEEEELi64ENS_10bfloat16_tEfNS_4arch4Sm80ELb1ELb0ELb1ELb1ELb0ELb0ELb1ELb1EEENS1_21CollectiveEpilogueFwdINS6_IJS8_SA_S9_EEENS6_IJNS7_ILi1EEESI_SI_EEESC_SE_Li128ELb1ELb1ELb1ELb0EEENS1_36VarlenDynamicPersistentTileSchedulerILi128ELi80ELi128ELi128ELb1ELb1ELb0ELb1ELb1ELb1EEEEEEEEEvNT_6ParamsE)
        .other          _ZN7cutlass13device_kernelIN5flash19enable_sm80_to_sm89INS1_16FlashAttnFwdSm80INS1_25CollectiveMainloopFwdSm80ILi4ELi1ELb0EN4cute5tupleIJNS5_1CILi128EEENS7_ILi80EEENS7_ILi64EEEEEELi64ENS_10bfloat16_tEfNS_4arch4Sm80ELb1ELb0ELb1ELb1ELb0ELb0ELb1ELb1EEENS1_21CollectiveEpilogueFwdINS6_IJS8_SA_S9_EEENS6_IJNS7_ILi1EEESI_SI_EEESC_SE_Li128ELb1ELb1ELb1ELb0EEENS1_36VarlenDynamicPersistentTileSchedulerILi128ELi80ELi128ELi128ELb1ELb1ELb0ELb1ELb1ELb1EEEEEEEEEvNT_6ParamsE,@"STO_CUDA_ENTRY STV_DEFAULT"
_ZN7cutlass13device_kernelIN5flash19enable_sm80_to_sm89INS1_16FlashAttnFwdSm80INS1_25CollectiveMainloopFwdSm80ILi4ELi1ELb0EN4cute5tupleIJNS5_1CILi128EEENS7_ILi80EEENS7_ILi64EEEEEELi64ENS_10bfloat16_tEfNS_4arch4Sm80ELb1ELb0ELb1ELb1ELb0ELb0ELb1ELb1EEENS1_21CollectiveEpilogueFwdINS6_IJS8_SA_S9_EEENS6_IJNS7_ILi1EEESI_SI_EEESC_SE_Li128ELb1ELb1ELb1ELb0EEENS1_36VarlenDynamicPersistentTileSchedulerILi128ELi80ELi128ELi128ELb1ELb1ELb0ELb1ELb1ELb1EEEEEEEEEvNT_6ParamsE:
[----:B------:R-:W-:Y:S01]  /*0000*/  LDC R1, c[0x0][0x28] ;  /* 0x00000a00ff017b82 */ /* 0x000fe20000000800 */
[----:B------:R-:W-:Y:S05]  /*0010*/  EXIT ;  /* 0x000000000000794d */ /* 0x000fea0003800000 */
.L_x_7:
        /* <DEDUP_REMOVED lines=14> */
.L_x_16:


//--------------------- .text._ZN7cutlass13device_kernelIN5flash19enable_sm80_to_sm89INS1_16FlashAttnFwdSm80INS1_25CollectiveMainloopFwdSm80ILi4ELi1ELb0EN4cute5tupleIJNS5_1CILi128EEENS7_ILi80EEENS7_ILi64EEEEEELi64ENS_10bfloat16_tEfNS_4arch4Sm80ELb1ELb0ELb1ELb1ELb0ELb1ELb1ELb1EEENS1_21CollectiveEpilogueFwdINS6_IJS8_SA_S9_EEENS6_IJNS7_ILi1EEESI_SI_EEESC_SE_Li128ELb1ELb1ELb1ELb0EEENS1_36VarlenDynamicPersistentTileSchedulerILi128ELi80ELi128ELi128ELb1ELb1ELb0ELb1ELb1ELb1EEEEEEEEEvNT_6ParamsE --------------------------
	.section	.text._ZN7cutlass13device_kernelIN5flash19enable_sm80_to_sm89INS1_16FlashAttnFwdSm80INS1_25CollectiveMainloopFwdSm80ILi4ELi1ELb0EN4cute5tupleIJNS5_1CILi128EEENS7_ILi80EEENS7_ILi64EEEEEELi64ENS_10bfloat16_tEfNS_4arch4Sm80ELb1ELb0ELb1ELb1ELb0ELb1ELb1ELb1EEENS1_21CollectiveEpilogueFwdINS6_IJS8_SA_S9_EEENS6_IJNS7_ILi1EEESI_SI_EEESC_SE_Li128ELb1ELb1ELb1ELb0EEENS1_36VarlenDynamicPersistentTileSchedulerILi128ELi80ELi128ELi128ELb1ELb1ELb0ELb1ELb1ELb1EEEEEEEEEvNT_6ParamsE,"ax",@progbits
	.align	128
.text._ZN7cutlass13device_kernelIN5flash19enable_sm80_to_sm89INS1_16FlashAttnFwdSm80INS1_25CollectiveMainloopFwdSm80ILi4ELi1ELb0EN4cute5tupleIJNS5_1CILi128EEENS7_ILi80EEENS7_ILi64EEEEEELi64ENS_10bfloat16_tEfNS_4arch4Sm80ELb1ELb0ELb1ELb1ELb0ELb1ELb1ELb1EEENS1_21CollectiveEpilogueFwdINS6_IJS8_SA_S9_EEENS6_IJNS7_ILi1EEESI_SI_EEESC_SE_Li128ELb1ELb1ELb1ELb0EEENS1_36VarlenDynamicPersistentTileSchedulerILi128ELi80ELi128ELi128ELb1ELb1ELb0ELb1ELb1ELb1EEEEEEEEEvNT_6ParamsE:
        .type           _ZN7cutlass13device_kernelIN5flash19enable_sm80_to_sm89INS1_16FlashAttnFwdSm80INS1_25CollectiveMainloopFwdSm80ILi4ELi1ELb0EN4cute5tupleIJNS5_1CILi128EEENS7_ILi80EEENS7_ILi64EEEEEELi64ENS_10bfloat16_tEfNS_4arch4Sm80ELb1ELb0ELb1ELb1ELb0ELb1ELb1ELb1EEENS1_21CollectiveEpilogueFwdINS6_IJS8_SA_S9_EEENS6_IJNS7_ILi1EEESI_SI_EEESC_SE_Li128ELb1ELb1ELb1ELb0EEENS1_36VarlenDynamicPersistentTileSchedulerILi128ELi80ELi128ELi128ELb1ELb1ELb0ELb1ELb1ELb1EEEEEEEEEvNT_6ParamsE,@function
        .size           _ZN7cutlass13device_kernelIN5flash19enable_sm80_to_sm89INS1_16FlashAttnFwdSm80INS1_25CollectiveMainloopFwdSm80ILi4ELi1ELb0EN4cute5tupleIJNS5_1CILi128EEENS7_ILi80EEENS7_ILi64EEEEEELi64ENS_10bfloat16_tEfNS_4arch4Sm80ELb1ELb0ELb1ELb1ELb0ELb1ELb1ELb1EEENS1_21CollectiveEpilogueFwdINS6_IJS8_SA_S9_EEENS6_IJNS7_ILi1EEESI_SI_EEESC_SE_Li128ELb1ELb1ELb1ELb0EEENS1_36VarlenDynamicPersistentTileSchedulerILi128ELi80ELi128ELi128ELb1ELb1ELb0ELb1ELb1ELb1EEEEEEEEEvNT_6ParamsE,(.L_x_17 - _ZN7cutlass13device_kernelIN5flash19enable_sm80_to_sm89INS1_16FlashAttnFwdSm80INS1_25CollectiveMainloopFwdSm80ILi4ELi1ELb0EN4cute5tupleIJNS5_1CILi128EEENS7_ILi80EEENS7_ILi64EEEEEELi64ENS_10bfloat16_tEfNS_4arch4Sm80ELb1ELb0ELb1ELb1ELb0ELb1ELb1ELb1EEENS1_21CollectiveEpilogueFwdINS6_IJS8_SA_S9_EEENS6_IJNS7_ILi1EEESI_SI_EEESC_SE_Li128ELb1ELb1ELb1ELb0EEENS1_36VarlenDynamicPersistentTileSchedulerILi128ELi80ELi128ELi128ELb1ELb1ELb0ELb1ELb1ELb1EEEEEEEEEvNT_6ParamsE)
        .other          _ZN7cutlass13device_kernelIN5flash19enable_sm80_to_sm89INS1_16FlashAttnFwdSm80INS1_25CollectiveMainloopFwdSm80ILi4ELi1ELb0EN4cute5tupleIJNS5_1CILi128EEENS7_ILi80EEENS7_ILi64EEEEEELi64ENS_10bfloat16_tEfNS_4arch4Sm80ELb1ELb0ELb1ELb1ELb0ELb1ELb1ELb1EEENS1_21CollectiveEpilogueFwdINS6_IJS8_SA_S9_EEENS6_IJNS7_ILi1EEESI_SI_EEESC_SE_Li128ELb1ELb1ELb1ELb0EEENS1_36VarlenDynamicPersistentTileSchedulerILi128ELi80ELi128ELi128ELb1ELb1ELb0ELb1ELb1ELb1EEEEEEEEEvNT_6ParamsE,@"STO_CUDA_ENTRY STV_DEFAULT"
_ZN7cutlass13device_kernelIN5flash19enable_sm80_to_sm89INS1_16FlashAttnFwdSm80INS1_25CollectiveMainloopFwdSm80ILi4ELi1ELb0EN4cute5tupleIJNS5_1CILi128EEENS7_ILi80EEENS7_ILi64EEEEEELi64ENS_10bfloat16_tEfNS_4arch4Sm80ELb1ELb0ELb1ELb1ELb0ELb1ELb1ELb1EEENS1_21CollectiveEpilogueFwdINS6_IJS8_SA_S9_EEENS6_IJNS7_ILi1EEESI_SI_EEESC_SE_Li128ELb1ELb1ELb1ELb0EEENS1_36VarlenDynamicPersistentTileSchedulerILi128ELi80ELi128ELi128ELb1ELb1ELb0ELb1ELb1ELb1EEEEEEEEEvNT_6ParamsE:
[----:B------:R-:W-:Y:S01]  /*0000*/  LDC R1, c[0x0][0x28] ;  /* 0x00000a00ff017b82 */ /* 0x000fe20000000800 */
[----:B------:R-:W-:Y:S05]  /*0010*/  EXIT ;  /* 0x000000000000794d */ /* 0x000fea0003800000 */
.L_x_8:
        /* <DEDUP_REMOVED lines=14> */
.L_x_17:


//--------------------- .nv.shared.reserved.0     --------------------------
	.section	.nv.shared.reserved.0,"aw",@nobits
	.weak		__nv_reservedSMEM_offset_0_alias
	.size		__nv_reservedSMEM_offset_0_alias, 0, 0
	.other		__nv_reservedSMEM_offset_0_alias,@"STO_CUDA_RESERVED_SHARED STV_DEFAULT"
__nv_reservedSMEM_offset_0_alias:
	.zero		0


//--------------------- .nv.global                --------------------------
	.section	.nv.global,"aw",@nobits
.nv.global:
	.type		_ZN79_INTERNAL_b13ec3a6_43_flash_fwd_hdim64_bf16_split_softcap_sm80_cu_a6473388_33474cute1_E,@object
	.size		_ZN79_INTERNAL_b13ec3a6_43_flash_fwd_hdim64_bf16_split_softcap_sm80_cu_a6473388_33474cute1_E,(_ZN79_INTERNAL_b13ec3a6_43_flash_fwd_hdim64_bf16_split_softcap_sm80_cu_a6473388_33474cuda3std3__45__cpo6cbeginE - _ZN79_INTERNAL_b13ec3a6_43_flash_fwd_hdim64_bf16_split_softcap_sm80_cu_a6473388_33474cute1_E)
_ZN79_INTERNAL_b13ec3a6_43_flash_fwd_hdim64_bf16_split_softcap_sm80_cu_a6473388_33474cute1_E:
	.zero		1
	.type		_ZN79_INTERNAL_b13ec3a6_43_flash_fwd_hdim64_bf16_split_softcap_sm80_cu_a6473388_33474cuda3std3__45__cpo6cbeginE,@object
	.size		_ZN79_INTERNAL_b13ec3a6_43_flash_fwd_hdim64_bf16_split_softcap_sm80_cu_a6473388_33474cuda3std3__45__cpo6cbeginE,(_ZN79_INTERNAL_b13ec3a6_43_flash_fwd_hdim64_bf16_split_softcap_sm80_cu_a6473388_33474cuda3std3__48in_placeE - _ZN79_INTERNAL_b13ec3a6_43_flash_fwd_hdim64_bf16_split_softcap_sm80_cu_a6473388_33474cuda3std3__45__cpo6cbeginE)
_ZN79_INTERNAL_b13ec3a6_43_flash_fwd_hdim64_bf16_split_softcap_sm80_cu_a6473388_33474cuda3std3__45__cpo6cbeginE:
	.zero		1
	.type		_ZN79_INTERNAL_b13ec3a6_43_flash_fwd_hdim64_bf16_split_softcap_sm80_cu_a6473388_33474cuda3std3__48in_placeE,@object
	.size		_ZN79_INTERNAL_b13ec3a6_43_flash_fwd_hdim64_bf16_split_softcap_sm80_cu_a6473388_33474cuda3std3__48in_placeE,(_ZN79_INTERNAL_b13ec3a6_43_flash_fwd_hdim64_bf16_split_softcap_sm80_cu_a6473388_33474cuda3std6ranges3__45__cpo9iter_moveE - _ZN79_INTERNAL_b13ec3a6_43_flash_fwd_hdim64_bf16_split_softcap_sm80_cu_a6473388_33474cuda3std3__48in_placeE)
_ZN79_INTERNAL_b13ec3a6_43_flash_fwd_hdim64_bf16_split_softcap_sm80_cu_a6473388_33474cuda3std3__48in_placeE:
	.zero		1
	.type		_ZN79_INTERNAL_b13ec3a6_43_flash_fwd_hdim64_bf16_split_softcap_sm80_cu_a6473388_33474cuda3std6ranges3__45__cpo9iter_moveE,@object
	.size		_ZN79_INTERNAL_b13ec3a6_43_flash_fwd_hdim64_bf16_split_softcap_sm80_cu_a6473388_33474cuda3std6ranges3__45__cpo9iter_moveE,(_ZN79_INTERNAL_b13ec3a6_43_flash_fwd_hdim64_bf16_split_softcap_sm80_cu_a6473388_33474cuda3std3__45__cpo5beginE - _ZN79_INTERNAL_b13ec3a6_43_flash_fwd_hdim64_bf16_split_softcap_sm80_cu_a6473388_33474cuda3std6ranges3__45__cpo9iter_moveE)
_ZN79_INTERNAL_b13ec3a6_43_flash_fwd_hdim64_bf16_split_softcap_sm80_cu_a6473388_33474cuda3std6ranges3__45__cpo9iter_moveE:
	.zero		1
	.type		_ZN79_INTERNAL_b13ec3a6_43_flash_fwd_hdim64_bf16_split_softcap_sm80_cu_a6473388_33474cuda3std3__45__cpo5beginE,@object
	.size		_ZN79_INTERNAL_b13ec3a6_43_flash_fwd_hdim64_bf16_split_softcap_sm80_cu_a6473388_33474cuda3std3__45__cpo5beginE,(_ZN79_INTERNAL_b13ec3a6_43_flash_fwd_hdim64_bf16_split_softcap_sm80_cu_a6473388_33474cuda3std3__481_GLOBAL__N__b13ec3a6_43_flash_fwd_hdim64_bf16_split_softcap_sm80_cu_a6473388_33476ignoreE - _ZN79_INTERNAL_b13ec3a6_43_flash_fwd_hdim64_bf16_split_softcap_sm80_cu_a6473388_33474cuda3std3__45__cpo5beginE)
_ZN79_INTERNAL_b13ec3a6_43_flash_fwd_hdim64_bf16_split_softcap_sm80_cu_a6473388_33474cuda3std3__45__cpo5beginE:
	.zero		1
	.type		_ZN79_INTERNAL_b13ec3a6_43_flash_fwd_hdim64_bf16_split_softcap_sm80_cu_a6473388_33474cuda3std3__481_GLOBAL__N__b13ec3a6_43_flash_fwd_hdim64_bf16_split_softcap_sm80_cu_a6473388_33476ignoreE,@object
	.size		_ZN79_INTERNAL_b13ec3a6_43_flash_fwd_hdim64_bf16_split_softcap_sm80_cu_a6473388_33474cuda3std3__481_GLOBAL__N__b13ec3a6_43_flash_fwd_hdim64_bf16_split_softcap_sm80_cu_a6473388_33476ignoreE,(_ZN79_INTERNAL_b13ec3a6_43_flash_fwd_hdim64_bf16_split_softcap_sm80_cu_a6473388_33474cute7productE - _ZN79_INTERNAL_b13ec3a6_43_flash_fwd_hdim64_bf16_split_softcap_sm80_cu_a6473388_33474cuda3std3__481_GLOBAL__N__b13ec3a6_43_flash_fwd_hdim64_bf16_split_softcap_sm80_cu_a6473388_33476ignoreE)
_ZN79_INTERNAL_b13ec3a6_43_flash_fwd_hdim64_bf16_split_softcap_sm80_cu_a6473388_33474cuda3std3__481_GLOBAL__N__b13ec3a6_43_flash_fwd_hdim64_bf16_split_softcap_sm80_cu_a6473388_33476ignoreE:
	.zero		1
	.type		_ZN79_INTERNAL_b13ec3a6_43_flash_fwd_hdim64_bf16_split_softcap_sm80_cu_a6473388_33474cute7productE,@object
	.size		_ZN79_INTERNAL_b13ec3a6_43_flash_fwd_hdim64_bf16_split_softcap_sm80_cu_a6473388_33474cute7productE,(_ZN79_INTERNAL_b13ec3a6_43_flash_fwd_hdim64_bf16_split_softcap_sm80_cu_a6473388_33474cuda3std3__45__cpo3endE - _ZN79_INTERNAL_b13ec3a6_43_flash_fwd_hdim64_bf16_split_softcap_sm80_cu_a6473388_33474cute7productE)
_ZN79_INTERNAL_b13ec3a6_43_flash_fwd_hdim64_bf16_split_softcap_sm80_cu_a6473388_33474cute7productE:
	.zero		1
	.type		_ZN79_INTERNAL_b13ec3a6_43_flash_fwd_hdim64_bf16_split_softcap_sm80_cu_a6473388_33474cuda3std3__45__cpo3endE,@object
	.size		_ZN79_INTERNAL_b13ec3a6_43_flash_fwd_hdim64_bf16_split_softcap_sm80_cu_a6473388_33474cuda3std3__45__cpo3endE,(_ZN79_INTERNAL_b13ec3a6_43_flash_fwd_hdim64_bf16_split_softcap_sm80_cu_a6473388_33474cuda3std3__419piecewise_constructE - _ZN79_INTERNAL_b13ec3a6_43_flash_fwd_hdim64_bf16_split_softcap_sm80_cu_a6473388_33474cuda3std3__45__cpo3endE)
_ZN79_INTERNAL_b13ec3a6_43_flash_fwd_hdim64_bf16_split_softcap_sm80_cu_a6473388_33474cuda3std3__45__cpo3endE:
	.zero		1
	.type		_ZN79_INTERNAL_b13ec3a6_43_flash_fwd_hdim64_bf16_split_softcap_sm80_cu_a6473388_33474cuda3std3__419piecewise_constructE,@object
	.size		_ZN79_INTERNAL_b13ec3a6_43_flash_fwd_hdim64_bf16_split_softcap_sm80_cu_a6473388_33474cuda3std3__419piecewise_constructE,(_ZN79_INTERNAL_b13ec3a6_43_flash_fwd_hdim64_bf16_split_softcap_sm80_cu_a6473388_33474cuda3std3__45__cpo4cendE - _ZN79_INTERNAL_b13ec3a6_43_flash_fwd_hdim64_bf16_split_softcap_sm80_cu_a6473388_33474cuda3std3__419piecewise_constructE)
_ZN79_INTERNAL_b13ec3a6_43_flash_fwd_hdim64_bf16_split_softcap_sm80_cu_a6473388_33474cuda3std3__419piecewise_constructE:
	.zero		1
	.type		_ZN79_INTERNAL_b13ec3a6_43_flash_fwd_hdim64_bf16_split_softcap_sm80_cu_a6473388_33474cuda3std3__45__cpo4cendE,@object
	.size		_ZN79_INTERNAL_b13ec3a6_43_flash_fwd_hdim64_bf16_split_softcap_sm80_cu_a6473388_33474cuda3std3__45__cpo4cendE,(_ZN79_INTERNAL_b13ec3a6_43_flash_fwd_hdim64_bf16_split_softcap_sm80_cu_a6473388_33474cuda3std6ranges3__45__cpo4swapE - _ZN79_INTERNAL_b13ec3a6_43_flash_fwd_hdim64_bf16_split_softcap_sm80_cu_a6473388_33474cuda3std3__45__cpo4cendE)
_ZN79_INTERNAL_b13ec3a6_43_flash_fwd_hdim64_bf16_split_softcap_sm80_cu_a6473388_33474cuda3std3__45__cpo4cendE:
	.zero		1
	.type		_ZN79_INTERNAL_b13ec3a6_43_flash_fwd_hdim64_bf16_split_softcap_sm80_cu_a6473388_33474cuda3std6ranges3__45__cpo4swapE,@object
	.size		_ZN79_INTERNAL_b13ec3a6_43_flash_fwd_hdim64_bf16_split_softcap_sm80_cu_a6473388_33474cuda3std6ranges3__45__cpo4swapE,(.L_7 - _ZN79_INTERNAL_b13ec3a6_43_flash_fwd_hdim64_bf16_split_softcap_sm80_cu_a6473388_33474cuda3std6ranges3__45__cpo4swapE)
_ZN79_INTERNAL_b13ec3a6_43_flash_fwd_hdim64_bf16_split_softcap_sm80_cu_a6473388_33474cuda3std6ranges3__45__cpo4swapE:
	.zero		1
.L_7:


//--------------------- .nv.constant0._ZN7cutlass13device_kernelIN5flash19enable_sm80_to_sm89INS1_16FlashAttnFwdSm80INS1_25CollectiveMainloopFwdSm80ILi4ELi1ELb0EN4cute5tupleIJNS5_1CILi128EEENS7_ILi112EEENS7_ILi64EEEEEELi64ENS_10bfloat16_tEfNS_4arch4Sm80ELb0ELb0ELb1ELb0ELb0ELb0ELb1ELb1EEENS1_21CollectiveEpilogueFwdINS6_IJS8_SA_S9_EEENS6_IJNS7_ILi1EEESI_SI_EEESC_SE_Li128ELb0ELb1ELb1ELb0EEENS1_19SingleTileSchedulerILb0ELb1ELb1ELi128EEEEEEEEEvNT_6ParamsE --------------------------
	.section	.nv.constant0._ZN7cutlass13device_kernelIN5flash19enable_sm80_to_sm89INS1_16FlashAttnFwdSm80INS1_25CollectiveMainloopFwdSm80ILi4ELi1ELb0EN4cute5tupleIJNS5_1CILi128EEENS7_ILi112EEENS7_ILi64EEEEEELi64ENS_10bfloat16_tEfNS_4arch4Sm80ELb0ELb0ELb1ELb0ELb0ELb0ELb1ELb1EEENS1_21CollectiveEpilogueFwdINS6_IJS8_SA_S9_EEENS6_IJNS7_ILi1EEESI_SI_EEESC_SE_Li128ELb0ELb1ELb1ELb0EEENS1_19SingleTileSchedulerILb0ELb1ELb1ELi128EEEEEEEEEvNT_6ParamsE,"a",@progbits
	.sectionflags	@""
	.align	4
.nv.constant0._ZN7cutlass13device_kernelIN5flash19enable_sm80_to_sm89INS1_16FlashAttnFwdSm80INS1_25CollectiveMainloopFwdSm80ILi4ELi1ELb0EN4cute5tupleIJNS5_1CILi128EEENS7_ILi112EEENS7_ILi64EEEEEELi64ENS_10bfloat16_tEfNS_4arch4Sm80ELb0ELb0ELb1ELb0ELb0ELb0ELb1ELb1EEENS1_21CollectiveEpilogueFwdINS6_IJS8_SA_S9_EEENS6_IJNS7_ILi1EEESI_SI_EEESC_SE_Li128ELb0ELb1ELb1ELb0EEENS1_19SingleTileSchedulerILb0ELb1ELb1ELi128EEEEEEEEEvNT_6ParamsE:
	.zero		1576


//--------------------- .nv.constant0._ZN7cutlass13device_kernelIN5flash19enable_sm80_to_sm89INS1_16FlashAttnFwdSm80INS1_25CollectiveMainloopFwdSm80ILi4ELi1ELb0EN4cute5tupleIJNS5_1CILi128EEENS7_ILi80EEENS7_ILi64EEEEEELi64ENS_10bfloat16_tEfNS_4arch4Sm80ELb0ELb0ELb1ELb1ELb0ELb0ELb1ELb1EEENS1_21CollectiveEpilogueFwdINS6_IJS8_SA_S9_EEENS6_IJNS7_ILi1EEESI_SI_EEESC_SE_Li128ELb1ELb1ELb1ELb0EEENS1_36VarlenDynamicPersistentTileSchedulerILi128ELi80ELi128ELi128ELb1ELb1ELb0ELb0ELb1ELb1EEEEEEEEEvNT_6ParamsE --------------------------
	.section	.nv.constant0._ZN7cutlass13device_kernelIN5flash19enable_sm80_to_sm89INS1_16FlashAttnFwdSm80INS1_25CollectiveMainloopFwdSm80ILi4ELi1ELb0EN4cute5tupleIJNS5_1CILi128EEENS7_ILi80EEENS7_ILi64EEEEEELi64ENS_10bfloat16_tEfNS_4arch4Sm80ELb0ELb0ELb1ELb1ELb0ELb0ELb1ELb1EEENS1_21CollectiveEpilogueFwdINS6_IJS8_SA_S9_EEENS6_IJNS7_ILi1EEESI_SI_EEESC_SE_Li128ELb1ELb1ELb1ELb0EEENS1_36VarlenDynamicPersistentTileSchedulerILi128ELi80ELi128ELi128ELb1ELb1ELb0ELb0ELb1ELb1EEEEEEEEEvNT_6ParamsE,"a",@progbits
	.sectionflags	@""
	.align	4
.nv.constant0._ZN7cutlass13device_kernelIN5flash19enable_sm80_to_sm89INS1_16FlashAttnFwdSm80INS1_25CollectiveMainloopFwdSm80ILi4ELi1ELb0EN4cute5tupleIJNS5_1CILi128EEENS7_ILi80EEENS7_ILi64EEEEEELi64ENS_10bfloat16_tEfNS_4arch4Sm80ELb0ELb0ELb1ELb1ELb0ELb0ELb1ELb1EEENS1_21CollectiveEpilogueFwdINS6_IJS8_SA_S9_EEENS6_IJNS7_ILi1EEESI_SI_EEESC_SE_Li128ELb1ELb1ELb1ELb0EEENS1_36VarlenDynamicPersistentTileSchedulerILi128ELi80ELi128ELi128ELb1ELb1ELb0ELb0ELb1ELb1EEEEEEEEEvNT_6ParamsE:
	.zero		1608


//--------------------- .nv.constant0._ZN7cutlass13device_kernelIN5flash19enable_sm80_to_sm89INS1_16FlashAttnFwdSm80INS1_25CollectiveMainloopFwdSm80ILi4ELi1ELb0EN4cute5tupleIJNS5_1CILi128EEENS7_ILi80EEENS7_ILi64EEEEEELi64ENS_10bfloat16_tEfNS_4arch4Sm80ELb0ELb0ELb1ELb1ELb0ELb1ELb1ELb1EEENS1_21CollectiveEpilogueFwdINS6_IJS8_SA_S9_EEENS6_IJNS7_ILi1EEESI_SI_EEESC_SE_Li128ELb1ELb1ELb1ELb0EEENS1_36VarlenDynamicPersistentTileSchedulerILi128ELi80ELi128ELi128ELb1ELb1ELb0ELb0ELb1ELb1EEEEEEEEEvNT_6ParamsE --------------------------
	.section	.nv.constant0._ZN7cutlass13device_kernelIN5flash19enable_sm80_to_sm89INS1_16FlashAttnFwdSm80INS1_25CollectiveMainloopFwdSm80ILi4ELi1ELb0EN4cute5tupleIJNS5_1CILi128EEENS7_ILi80EEENS7_ILi64EEEEEELi64ENS_10bfloat16_tEfNS_4arch4Sm80ELb0ELb0ELb1ELb1ELb0ELb1ELb1ELb1EEENS1_21CollectiveEpilogueFwdINS6_IJS8_SA_S9_EEENS6_IJNS7_ILi1EEESI_SI_EEESC_SE_Li128ELb1ELb1ELb1ELb0EEENS1_36VarlenDynamicPersistentTileSchedulerILi128ELi80ELi128ELi128ELb1ELb1ELb0ELb0ELb1ELb1EEEEEEEEEvNT_6ParamsE,"a",@progbits
	.sectionflags	@""
	.align	4
.nv.constant0._ZN7cutlass13device_kernelIN5flash19enable_sm80_to_sm89INS1_16FlashAttnFwdSm80INS1_25CollectiveMainloopFwdSm80ILi4ELi1ELb0EN4cute5tupleIJNS5_1CILi128EEENS7_ILi80EEENS7_ILi64EEEEEELi64ENS_10bfloat16_tEfNS_4arch4Sm80ELb0ELb0ELb1ELb1ELb0ELb1ELb1ELb1EEENS1_21CollectiveEpilogueFwdINS6_IJS8_SA_S9_EEENS6_IJNS7_ILi1EEESI_SI_EEESC_SE_Li128ELb1ELb1ELb1ELb0EEENS1_36VarlenDynamicPersistentTileSchedulerILi128ELi80ELi128ELi128ELb1ELb1ELb0ELb0ELb1ELb1EEEEEEEEEvNT_6ParamsE:
	.zero		1608


//--------------------- .nv.constant0._ZN7cutlass13device_kernelIN5flash19enable_sm80_to_sm89INS1_16FlashAttnFwdSm80INS1_25CollectiveMainloopFwdSm80ILi4ELi1ELb0EN4cute5tupleIJNS5_1CILi128EEENS7_ILi96EEENS7_ILi64EEEEEELi64ENS_10bfloat16_tEfNS_4arch4Sm80ELb0ELb1ELb1ELb0ELb0ELb0ELb1ELb1EEENS1_21CollectiveEpilogueFwdINS6_IJS8_SA_S9_EEENS6_IJNS7_ILi1EEESI_SI_EEESC_SE_Li128ELb0ELb1ELb1ELb0EEENS1_19SingleTileSchedulerILb0ELb1ELb1ELi128EEEEEEEEEvNT_6ParamsE --------------------------
	.section	.nv.constant0._ZN7cutlass13device_kernelIN5flash19enable_sm80_to_sm89INS1_16FlashAttnFwdSm80INS1_25CollectiveMainloopFwdSm80ILi4ELi1ELb0EN4cute5tupleIJNS5_1CILi128EEENS7_ILi96EEENS7_ILi64EEEEEELi64ENS_10bfloat16_tEfNS_4arch4Sm80ELb0ELb1ELb1ELb0ELb0ELb0ELb1ELb1EEENS1_21CollectiveEpilogueFwdINS6_IJS8_SA_S9_EEENS6_IJNS7_ILi1EEESI_SI_EEESC_SE_Li128ELb0ELb1ELb1ELb0EEENS1_19SingleTileSchedulerILb0ELb1ELb1ELi128EEEEEEEEEvNT_6ParamsE,"a",@progbits
	.sectionflags	@""
	.align	4
.nv.constant0._ZN7cutlass13device_kernelIN5flash19enable_sm80_to_sm89INS1_16FlashAttnFwdSm80INS1_25CollectiveMainloopFwdSm80ILi4ELi1ELb0EN4cute5tupleIJNS5_1CILi128EEENS7_ILi96EEENS7_ILi64EEEEEELi64ENS_10bfloat16_tEfNS_4arch4Sm80ELb0ELb1ELb1ELb0ELb0ELb0ELb1ELb1EEENS1_21CollectiveEpilogueFwdINS6_IJS8_SA_S9_EEENS6_IJNS7_ILi1EEESI_SI_EEESC_SE_Li128ELb0ELb1ELb1ELb0EEENS1_19SingleTileSchedulerILb0ELb1ELb1ELi128EEEEEEEEEvNT_6ParamsE:
	.zero		1576


//--------------------- .nv.constant0._ZN7cutlass13device_kernelIN5flash19enable_sm80_to_sm89INS1_16FlashAttnFwdSm80INS1_25CollectiveMainloopFwdSm80ILi4ELi1ELb0EN4cute5tupleIJNS5_1CILi128EEENS7_ILi80EEENS7_ILi64EEEEEELi64ENS_10bfloat16_tEfNS_4arch4Sm80ELb0ELb1ELb1ELb1ELb0ELb0ELb1ELb1EEENS1_21CollectiveEpilogueFwdINS6_IJS8_SA_S9_EEENS6_IJNS7_ILi1EEESI_SI_EEESC_SE_Li128ELb1ELb1ELb1ELb0EEENS1_36VarlenDynamicPersistentTileSchedulerILi128ELi80ELi128ELi128ELb1ELb1ELb0ELb1ELb0ELb1EEEEEEEEEvNT_6ParamsE --------------------------
	.section	.nv.constant0._ZN7cutlass13device_kernelIN5flash19enable_sm80_to_sm89INS1_16FlashAttnFwdSm80INS1_25CollectiveMainloopFwdSm80ILi4ELi1ELb0EN4cute5tupleIJNS5_1CILi128EEENS7_ILi80EEENS7_ILi64EEEEEELi64ENS_10bfloat16_tEfNS_4arch4Sm80ELb0ELb1ELb1ELb1ELb0ELb0ELb1ELb1EEENS1_21CollectiveEpilogueFwdINS6_IJS8_SA_S9_EEENS6_IJNS7_ILi1EEESI_SI_EEESC_SE_Li128ELb1ELb1ELb1ELb0EEENS1_36VarlenDynamicPersistentTileSchedulerILi128ELi80ELi128ELi128ELb1ELb1ELb0ELb1ELb0ELb1EEEEEEEEEvNT_6ParamsE,"a",@progbits
	.sectionflags	@""
	.align	4
.nv.constant0._ZN7cutlass13device_kernelIN5flash19enable_sm80_to_sm89INS1_16FlashAttnFwdSm80INS1_25CollectiveMainloopFwdSm80ILi4ELi1ELb0EN4cute5tupleIJNS5_1CILi128EEENS7_ILi80EEENS7_ILi64EEEEEELi64ENS_10bfloat16_tEfNS_4arch4Sm80ELb0ELb1ELb1ELb1ELb0ELb0ELb1ELb1EEENS1_21CollectiveEpilogueFwdINS6_IJS8_SA_S9_EEENS6_IJNS7_ILi1EEESI_SI_EEESC_SE_Li128ELb1ELb1ELb1ELb0EEENS1_36VarlenDynamicPersistentTileSchedulerILi128ELi80ELi128ELi128ELb1ELb1ELb0ELb1ELb0ELb1EEEEEEEEEvNT_6ParamsE:
	.zero		1608


//--------------------- .nv.constant0._ZN7cutlass13device_kernelIN5flash19enable_sm80_to_sm89INS1_16FlashAttnFwdSm80INS1_25CollectiveMainloopFwdSm80ILi4ELi1ELb0EN4cute5tupleIJNS5_1CILi128EEENS7_ILi80EEENS7_ILi64EEEEEELi64ENS_10bfloat16_tEfNS_4arch4Sm80ELb0ELb1ELb1ELb1ELb0ELb1ELb1ELb1EEENS1_21CollectiveEpilogueFwdINS6_IJS8_SA_S9_EEENS6_IJNS7_ILi1EEESI_SI_EEESC_SE_Li128ELb1ELb1ELb1ELb0EEENS1_36VarlenDynamicPersistentTileSchedulerILi128ELi80ELi128ELi128ELb1ELb1ELb0ELb1ELb0ELb1EEEEEEEEEvNT_6ParamsE --------------------------
	.section	.nv.constant0._ZN7cutlass13device_kernelIN5flash19enable_sm80_to_sm89INS1_16FlashAttnFwdSm80INS1_25CollectiveMainloopFwdSm80ILi4ELi1ELb0EN4cute5tupleIJNS5_1CILi128EEENS7_ILi80EEENS7_ILi64EEEEEELi64ENS_10bfloat16_tEfNS_4arch4Sm80ELb0ELb1ELb1ELb1ELb0ELb1ELb1ELb1EEENS1_21CollectiveEpilogueFwdINS6_IJS8_SA_S9_EEENS6_IJNS7_ILi1EEESI_SI_EEESC_SE_Li128ELb1ELb1ELb1ELb0EEENS1_36VarlenDynamicPersistentTileSchedulerILi128ELi80ELi128ELi128ELb1ELb1ELb0ELb1ELb0ELb1EEEEEEEEEvNT_6ParamsE,"a",@progbits
	.sectionflags	@""
	.align	4
.nv.constant0._ZN7cutlass13device_kernelIN5flash19enable_sm80_to_sm89INS1_16FlashAttnFwdSm80INS1_25CollectiveMainloopFwdSm80ILi4ELi1ELb0EN4cute5tupleIJNS5_1CILi128EEENS7_ILi80EEENS7_ILi64EEEEEELi64ENS_10bfloat16_tEfNS_4arch4Sm80ELb0ELb1ELb1ELb1ELb0ELb1ELb1ELb1EEENS1_21CollectiveEpilogueFwdINS6_IJS8_SA_S9_EEENS6_IJNS7_ILi1EEESI_SI_EEESC_SE_Li128ELb1ELb1ELb1ELb0EEENS1_36VarlenDynamicPersistentTileSchedulerILi128ELi80ELi128ELi128ELb1ELb1ELb0ELb1ELb0ELb1EEEEEEEEEvNT_6ParamsE:
	.zero		1608


//--------------------- .nv.constant0._ZN7cutlass13device_kernelIN5flash19enable_sm80_to_sm89INS1_16FlashAttnFwdSm80INS1_25CollectiveMainloopFwdSm80ILi4ELi1ELb0EN4cute5tupleIJNS5_1CILi128EEENS7_ILi112EEENS7_ILi64EEEEEELi64ENS_10bfloat16_tEfNS_4arch4Sm80ELb1ELb0ELb1ELb0ELb0ELb0ELb1ELb1EEENS1_21CollectiveEpilogueFwdINS6_IJS8_SA_S9_EEENS6_IJNS7_ILi1EEESI_SI_EEESC_SE_Li128ELb0ELb1ELb1ELb0EEENS1_30DynamicPersistentTileSchedulerILi128ELi128ELb1ELb1ELb0EEEEEEEEEvNT_6ParamsE --------------------------
	.section	.nv.constant0._ZN7cutlass13device_kernelIN5flash19enable_sm80_to_sm89INS1_16FlashAttnFwdSm80INS1_25CollectiveMainloopFwdSm80ILi4ELi1ELb0EN4cute5tupleIJNS5_1CILi128EEENS7_ILi112EEENS7_ILi64EEEEEELi64ENS_10bfloat16_tEfNS_4arch4Sm80ELb1ELb0ELb1ELb0ELb0ELb0ELb1ELb1EEENS1_21CollectiveEpilogueFwdINS6_IJS8_SA_S9_EEENS6_IJNS7_ILi1EEESI_SI_EEESC_SE_Li128ELb0ELb1ELb1ELb0EEENS1_30DynamicPersistentTileSchedulerILi128ELi128ELb1ELb1ELb0EEEEEEEEEvNT_6ParamsE,"a",@progbits
	.sectionflags	@""
	.align	4
.nv.constant0._ZN7cutlass13device_kernelIN5flash19enable_sm80_to_sm89INS1_16FlashAttnFwdSm80INS1_25CollectiveMainloopFwdSm80ILi4ELi1ELb0EN4cute5tupleIJNS5_1CILi128EEENS7_ILi112EEENS7_ILi64EEEEEELi64ENS_10bfloat16_tEfNS_4arch4Sm80ELb1ELb0ELb1ELb0ELb0ELb0ELb1ELb1EEENS1_21CollectiveEpilogueFwdINS6_IJS8_SA_S9_EEENS6_IJNS7_ILi1EEESI_SI_EEESC_SE_Li128ELb0ELb1ELb1ELb0EEENS1_30DynamicPersistentTileSchedulerILi128ELi128ELb1ELb1ELb0EEEEEEEEEvNT_6ParamsE:
	.zero		1592


//--------------------- .nv.constant0._ZN7cutlass13device_kernelIN5flash19enable_sm80_to_sm89INS1_16FlashAttnFwdSm80INS1_25CollectiveMainloopFwdSm80ILi4ELi1ELb0EN4cute5tupleIJNS5_1CILi128EEENS7_ILi80EEENS7_ILi64EEEEEELi64ENS_10bfloat16_tEfNS_4arch4Sm80ELb1ELb0ELb1ELb1ELb0ELb0ELb1ELb1EEENS1_21CollectiveEpilogueFwdINS6_IJS8_SA_S9_EEENS6_IJNS7_ILi1EEESI_SI_EEESC_SE_Li128ELb1ELb1ELb1ELb0EEENS1_36VarlenDynamicPersistentTileSchedulerILi128ELi80ELi128ELi128ELb1ELb1ELb0ELb1ELb1ELb1EEEEEEEEEvNT_6ParamsE --------------------------
	.section	.nv.constant0._ZN7cutlass13device_kernelIN5flash19enable_sm80_to_sm89INS1_16FlashAttnFwdSm80INS1_25CollectiveMainloopFwdSm80ILi4ELi1ELb0EN4cute5tupleIJNS5_1CILi128EEENS7_ILi80EEENS7_ILi64EEEEEELi64ENS_10bfloat16_tEfNS_4arch4Sm80ELb1ELb0ELb1ELb1ELb0ELb0ELb1ELb1EEENS1_21CollectiveEpilogueFwdINS6_IJS8_SA_S9_EEENS6_IJNS7_ILi1EEESI_SI_EEESC_SE_Li128ELb1ELb1ELb1ELb0EEENS1_36VarlenDynamicPersistentTileSchedulerILi128ELi80ELi128ELi128ELb1ELb1ELb0ELb1ELb1ELb1EEEEEEEEEvNT_6ParamsE,"a",@progbits
	.sectionflags	@""
	.align	4
.nv.constant0._ZN7cutlass13device_kernelIN5flash19enable_sm80_to_sm89INS1_16FlashAttnFwdSm80INS1_25CollectiveMainloopFwdSm80ILi4ELi1ELb0EN4cute5tupleIJNS5_1CILi128EEENS7_ILi80EEENS7_ILi64EEEEEELi64ENS_10bfloat16_tEfNS_4arch4Sm80ELb1ELb0ELb1ELb1ELb0ELb0ELb1ELb1EEENS1_21CollectiveEpilogueFwdINS6_IJS8_SA_S9_EEENS6_IJNS7_ILi1EEESI_SI_EEESC_SE_Li128ELb1ELb1ELb1ELb0EEENS1_36VarlenDynamicPersistentTileSchedulerILi128ELi80ELi128ELi128ELb1ELb1ELb0ELb1ELb1ELb1EEEEEEEEEvNT_6ParamsE:
	.zero		1608


//--------------------- .nv.constant0._ZN7cutlass13device_kernelIN5flash19enable_sm80_to_sm89INS1_16FlashAttnFwdSm80INS1_25CollectiveMainloopFwdSm80ILi4ELi1ELb0EN4cute5tupleIJNS5_1CILi128EEENS7_ILi80EEENS7_ILi64EEEEEELi64ENS_10bfloat16_tEfNS_4arch4Sm80ELb1ELb0ELb1ELb1ELb0ELb1ELb1ELb1EEENS1_21CollectiveEpilogueFwdINS6_IJS8_SA_S9_EEENS6_IJNS7_ILi1EEESI_SI_EEESC_SE_Li128ELb1ELb1ELb1ELb0EEENS1_36VarlenDynamicPersistentTileSchedulerILi128ELi80ELi128ELi128ELb1ELb1ELb0ELb1ELb1ELb1EEEEEEEEEvNT_6ParamsE --------------------------
	.section	.nv.constant0._ZN7cutlass13device_kernelIN5flash19enable_sm80_to_sm89INS1_16FlashAttnFwdSm80INS1_25CollectiveMainloopFwdSm80ILi4ELi1ELb0EN4cute5tupleIJNS5_1CILi128EEENS7_ILi80EEENS7_ILi64EEEEEELi64ENS_10bfloat16_tEfNS_4arch4Sm80ELb1ELb0ELb1ELb1ELb0ELb1ELb1ELb1EEENS1_21CollectiveEpilogueFwdINS6_IJS8_SA_S9_EEENS6_IJNS7_ILi1EEESI_SI_EEESC_SE_Li128ELb1ELb1ELb1ELb0EEENS1_36VarlenDynamicPersistentTileSchedulerILi128ELi80ELi128ELi128ELb1ELb1ELb0ELb1ELb1ELb1EEEEEEEEEvNT_6ParamsE,"a",@progbits
	.sectionflags	@""
	.align	4
.nv.constant0._ZN7cutlass13device_kernelIN5flash19enable_sm80_to_sm89INS1_16FlashAttnFwdSm80INS1_25CollectiveMainloopFwdSm80ILi4ELi1ELb0EN4cute5tupleIJNS5_1CILi128EEENS7_ILi80EEENS7_ILi64EEEEEELi64ENS_10bfloat16_tEfNS_4arch4Sm80ELb1ELb0ELb1ELb1ELb0ELb1ELb1ELb1EEENS1_21CollectiveEpilogueFwdINS6_IJS8_SA_S9_EEENS6_IJNS7_ILi1EEESI_SI_EEESC_SE_Li128ELb1ELb1ELb1ELb0EEENS1_36VarlenDynamicPersistentTileSchedulerILi128ELi80ELi128ELi128ELb1ELb1ELb0ELb1ELb1ELb1EEEEEEEEEvNT_6ParamsE:
	.zero		1608


//--------------------- SYMBOLS --------------------------

	.type		.nv.reservedSmem.offset0,@object
	.size		.nv.reservedSmem.offset0,0x4
